	.target	sm_90a

	.elftype	@"ET_EXEC"


//--------------------- .note.nv.tkinfo           --------------------------
	.section	.note.nv.tkinfo,"",@"SHT_NOTE"
	.sectionflags	@"SHF_NOTE_NV_TKINFO"
	.tkinfo
        /*0018*/ 	.word	0x00000002
        /*0030*/ 	.string	""
        /*0030*/ 	.string	"ptxas"
        /*0030*/ 	.string	"Cuda compilation tools, release 13.0, V13.0.88"
        /*0030*/ 	.string	"Build cuda_13.0.r13.0/compiler.36424714_0"
        /*0030*/ 	.string	"-arch sm_90a -m 64 "



//--------------------- .note.nv.cuinfo           --------------------------
	.section	.note.nv.cuinfo,"",@"SHT_NOTE"
	.sectionflags	@"SHF_NOTE_NV_CUINFO"
        /*0018*/ 	.short	0x0002
        /*001a*/ 	.short	0x005a
        /*001c*/ 	.short	0x0082
	.zero		2


//--------------------- .nv.info                  --------------------------
	.section	.nv.info,"",@"SHT_CUDA_INFO"
	.align	4


	//----- nvinfo : EIATTR_REGCOUNT
	.align		4
        /*0000*/ 	.byte	0x04, 0x2f
        /*0002*/ 	.short	(.L_15 - .L_14)
	.align		4
.L_14:
        /*0004*/ 	.word	index@(_ZN7cutlass13device_kernelINS_4gemm6kernel13GemmUniversalIN4cute5tupleIJiiiiEEENS1_10collective13CollectiveMmaINS1_34MainloopSm90TmaGmmaWarpSpecializedILi7ENS5_IJNS4_1CILi1EEENSA_ILi4EEESB_EEENS1_35KernelTmaWarpSpecializedCooperativeEEENS5_IJNSA_ILi256EEESG_NSA_ILi32EEEEEENS_6half_tENS5_IJlSB_lEEESJ_SK_NS4_8TiledMMAINS4_8MMA_AtomIJNS4_4SM904GMMA26MMA_64x256x16_F32F16F16_SSILNSO_5MajorE0ELSQ_0ELNSO_7ScaleInE1ELSR_1EEEEEENS4_6LayoutINS5_IJNSA_ILi2EEESB_SB_EEENS5_IJSB_NSA_ILi0EEESX_EEEEENS5_IJNS4_10UnderscoreES10_S10_EEEEENS4_23SM90_TMA_LOAD_MULTICASTENS4_14ComposedLayoutINS4_7SwizzleILi2ELi4ELi3EEENS4_18smem_ptr_flag_bitsILi16EEENSU_INS5_IJNSA_ILi8EEESH_EEENS5_IJSH_SB_EEEEEEEvNS4_8identityENS4_13SM90_TMA_LOADES1D_vS1E_EENS_8epilogue10collective6detail29Sm90TmaWarpSpecializedAdapterINS1I_15DefaultEpilogueISJ_SK_SK_NS1H_6thread17LinearCombinationISJ_Li1EffLNS1M_9ScaleType4KindE0ELNS_15FloatRoundStyleE2ESJ_EENS1_15EpilogueDefaultEEEEEvvEEEEvNT_6ParamsE)
        /*0008*/ 	.word	0x000000a8


	//----- nvinfo : EIATTR_FRAME_SIZE
	.align		4
.L_15:
        /*000c*/ 	.byte	0x04, 0x11
        /*000e*/ 	.short	(.L_17 - .L_16)
	.align		4
.L_16:
        /*0010*/ 	.word	index@(_ZN7cutlass13device_kernelINS_4gemm6kernel13GemmUniversalIN4cute5tupleIJiiiiEEENS1_10collective13CollectiveMmaINS1_34MainloopSm90TmaGmmaWarpSpecializedILi7ENS5_IJNS4_1CILi1EEENSA_ILi4EEESB_EEENS1_35KernelTmaWarpSpecializedCooperativeEEENS5_IJNSA_ILi256EEESG_NSA_ILi32EEEEEENS_6half_tENS5_IJlSB_lEEESJ_SK_NS4_8TiledMMAINS4_8MMA_AtomIJNS4_4SM904GMMA26MMA_64x256x16_F32F16F16_SSILNSO_5MajorE0ELSQ_0ELNSO_7ScaleInE1ELSR_1EEEEEENS4_6LayoutINS5_IJNSA_ILi2EEESB_SB_EEENS5_IJSB_NSA_ILi0EEESX_EEEEENS5_IJNS4_10UnderscoreES10_S10_EEEEENS4_23SM90_TMA_LOAD_MULTICASTENS4_14ComposedLayoutINS4_7SwizzleILi2ELi4ELi3EEENS4_18smem_ptr_flag_bitsILi16EEENSU_INS5_IJNSA_ILi8EEESH_EEENS5_IJSH_SB_EEEEEEEvNS4_8identityENS4_13SM90_TMA_LOADES1D_vS1E_EENS_8epilogue10collective6detail29Sm90TmaWarpSpecializedAdapterINS1I_15DefaultEpilogueISJ_SK_SK_NS1H_6thread17LinearCombinationISJ_Li1EffLNS1M_9ScaleType4KindE0ELNS_15FloatRoundStyleE2ESJ_EENS1_15EpilogueDefaultEEEEEvvEEEEvNT_6ParamsE)
        /*0014*/ 	.word	0x000004c0


	//----- nvinfo : EIATTR_MIN_STACK_SIZE
	.align		4
.L_17:
        /*0018*/ 	.byte	0x04, 0x12
        /*001a*/ 	.short	(.L_19 - .L_18)
	.align		4
.L_18:
        /*001c*/ 	.word	index@(_ZN7cutlass13device_kernelINS_4gemm6kernel13GemmUniversalIN4cute5tupleIJiiiiEEENS1_10collective13CollectiveMmaINS1_34MainloopSm90TmaGmmaWarpSpecializedILi7ENS5_IJNS4_1CILi1EEENSA_ILi4EEESB_EEENS1_35KernelTmaWarpSpecializedCooperativeEEENS5_IJNSA_ILi256EEESG_NSA_ILi32EEEEEENS_6half_tENS5_IJlSB_lEEESJ_SK_NS4_8TiledMMAINS4_8MMA_AtomIJNS4_4SM904GMMA26MMA_64x256x16_F32F16F16_SSILNSO_5MajorE0ELSQ_0ELNSO_7ScaleInE1ELSR_1EEEEEENS4_6LayoutINS5_IJNSA_ILi2EEESB_SB_EEENS5_IJSB_NSA_ILi0EEESX_EEEEENS5_IJNS4_10UnderscoreES10_S10_EEEEENS4_23SM90_TMA_LOAD_MULTICASTENS4_14ComposedLayoutINS4_7SwizzleILi2ELi4ELi3EEENS4_18smem_ptr_flag_bitsILi16EEENSU_INS5_IJNSA_ILi8EEESH_EEENS5_IJSH_SB_EEEEEEEvNS4_8identityENS4_13SM90_TMA_LOADES1D_vS1E_EENS_8epilogue10collective6detail29Sm90TmaWarpSpecializedAdapterINS1I_15DefaultEpilogueISJ_SK_SK_NS1H_6thread17LinearCombinationISJ_Li1EffLNS1M_9ScaleType4KindE0ELNS_15FloatRoundStyleE2ESJ_EENS1_15EpilogueDefaultEEEEEvvEEEEvNT_6ParamsE)
        /*0020*/ 	.word	0x000004c0
.L_19:


//--------------------- .nv.compat                --------------------------
	.section	.nv.compat,"",@"SHT_CUDA_COMPAT_INFO"
	.align	4
        /*0000*/ 	.byte	0x02, 0x09, 0x01, 0x00, 0x02, 0x02, 0x04, 0x00, 0x02, 0x05, 0x05, 0x00, 0x03, 0x07, 0x01, 0x01
        /*0010*/ 	.byte	0x02, 0x03, 0x01, 0x00, 0x02, 0x06, 0x01, 0x00, 0x04, 0x0b, 0x08, 0x00, 0x00, 0x00, 0x00, 0x00
        /*0020*/ 	.byte	0x00, 0x00, 0x00, 0x00


//--------------------- .nv.info._ZN7cutlass13device_kernelINS_4gemm6kernel13GemmUniversalIN4cute5tupleIJiiiiEEENS1_10collective13CollectiveMmaINS1_34MainloopSm90TmaGmmaWarpSpecializedILi7ENS5_IJNS4_1CILi1EEENSA_ILi4EEESB_EEENS1_35KernelTmaWarpSpecializedCooperativeEEENS5_IJNSA_ILi256EEESG_NSA_ILi32EEEEEENS_6half_tENS5_IJlSB_lEEESJ_SK_NS4_8TiledMMAINS4_8MMA_AtomIJNS4_4SM904GMMA26MMA_64x256x16_F32F16F16_SSILNSO_5MajorE0ELSQ_0ELNSO_7ScaleInE1ELSR_1EEEEEENS4_6LayoutINS5_IJNSA_ILi2EEESB_SB_EEENS5_IJSB_NSA_ILi0EEESX_EEEEENS5_IJNS4_10UnderscoreES10_S10_EEEEENS4_23SM90_TMA_LOAD_MULTICASTENS4_14ComposedLayoutINS4_7SwizzleILi2ELi4ELi3EEENS4_18smem_ptr_flag_bitsILi16EEENSU_INS5_IJNSA_ILi8EEESH_EEENS5_IJSH_SB_EEEEEEEvNS4_8identityENS4_13SM90_TMA_LOADES1D_vS1E_EENS_8epilogue10collective6detail29Sm90TmaWarpSpecializedAdapterINS1I_15DefaultEpilogueISJ_SK_SK_NS1H_6thread17LinearCombinationISJ_Li1EffLNS1M_9ScaleType4KindE0ELNS_15FloatRoundStyleE2ESJ_EENS1_15EpilogueDefaultEEEEEvvEEEEvNT_6ParamsE --------------------------
	.section	.nv.info._ZN7cutlass13device_kernelINS_4gemm6kernel13GemmUniversalIN4cute5tupleIJiiiiEEENS1_10collective13CollectiveMmaINS1_34MainloopSm90TmaGmmaWarpSpecializedILi7ENS5_IJNS4_1CILi1EEENSA_ILi4EEESB_EEENS1_35KernelTmaWarpSpecializedCooperativeEEENS5_IJNSA_ILi256EEESG_NSA_ILi32EEEEEENS_6half_tENS5_IJlSB_lEEESJ_SK_NS4_8TiledMMAINS4_8MMA_AtomIJNS4_4SM904GMMA26MMA_64x256x16_F32F16F16_SSILNSO_5MajorE0ELSQ_0ELNSO_7ScaleInE1ELSR_1EEEEEENS4_6LayoutINS5_IJNSA_ILi2EEESB_SB_EEENS5_IJSB_NSA_ILi0EEESX_EEEEENS5_IJNS4_10UnderscoreES10_S10_EEEEENS4_23SM90_TMA_LOAD_MULTICASTENS4_14ComposedLayoutINS4_7SwizzleILi2ELi4ELi3EEENS4_18smem_ptr_flag_bitsILi16EEENSU_INS5_IJNSA_ILi8EEESH_EEENS5_IJSH_SB_EEEEEEEvNS4_8identityENS4_13SM90_TMA_LOADES1D_vS1E_EENS_8epilogue10collective6detail29Sm90TmaWarpSpecializedAdapterINS1I_15DefaultEpilogueISJ_SK_SK_NS1H_6thread17LinearCombinationISJ_Li1EffLNS1M_9ScaleType4KindE0ELNS_15FloatRoundStyleE2ESJ_EENS1_15EpilogueDefaultEEEEEvvEEEEvNT_6ParamsE,"",@"SHT_CUDA_INFO"
	.sectionflags	@""
	.align	4


	//----- nvinfo : EIATTR_CUDA_API_VERSION
	.align		4
        /*0000*/ 	.byte	0x04, 0x37
        /*0002*/ 	.short	(.L_21 - .L_20)
.L_20:
        /*0004*/ 	.word	0x00000082


	//----- nvinfo : EIATTR_KPARAM_INFO
	.align		4
.L_21:
        /*0008*/ 	.byte	0x04, 0x17
        /*000a*/ 	.short	(.L_23 - .L_22)
.L_22:
        /*000c*/ 	.word	0x00000000
        /*0010*/ 	.short	0x0000
        /*0012*/ 	.short	0x0070
        /*0014*/ 	.byte	0x00, 0xf0, 0x01, 0x10


	//----- nvinfo : EIATTR_SPARSE_MMA_MASK
	.align		4
.L_23:
        /*0018*/ 	.byte	0x03, 0x50
        /*001a*/ 	.short	0x0000


	//----- nvinfo : EIATTR_MAXREG_COUNT
	.align		4
        /*001c*/ 	.byte	0x03, 0x1b
        /*001e*/ 	.short	0x00a8


	//----- nvinfo : EIATTR_NUM_BARRIERS
	.align		4
        /*0020*/ 	.byte	0x02, 0x4c
        /*0022*/ 	.byte	0x01
	.zero		1


	//----- nvinfo : EIATTR_EXTERNS
	.align		4
        /*0024*/ 	.byte	0x04, 0x0f
        /*0026*/ 	.short	(.L_25 - .L_24)


	//   ....[0]....
	.align		4
.L_24:
        /*0028*/ 	.word	index@(__assertfail)


	//----- nvinfo : EIATTR_ANNOTATIONS
	.align		4
.L_25:
        /*002c*/ 	.byte	0x04, 0x55
        /*002e*/ 	.short	(.L_27 - .L_26)


	//   ....[0]....
.L_26:
        /*0030*/ 	.word	0x00000001
        /*0034*/ 	.byte	0xf0, 0x09, 0x00, 0x00, 0x01, 0x00, 0x00, 0x00, 0x00, 0x0a, 0x00, 0x00, 0x01, 0x00, 0x00, 0x00
        /* <DEDUP_REMOVED lines=380> */
        /*1804*/ 	.byte	0x00, 0x78, 0x01, 0x00


	//----- nvinfo : EIATTR_MERCURY_ISA_VERSION
	.align		4
.L_27:
        /*1808*/ 	.byte	0x03, 0x5f
        /*180a*/ 	.short	0x0101


	//----- nvinfo : EIATTR_INT_WARP_WIDE_INSTR_OFFSETS
	.align		4
        /*180c*/ 	.byte	0x04, 0x31
        /*180e*/ 	.short	(.L_29 - .L_28)


	//   ....[0]....
.L_28:
        /*1810*/ 	.word	0x000005b0


	//   ....[1]....
        /*1814*/ 	.word	0x00000660


	//   ....[2]....
        /*1818*/ 	.word	0x00000740


	//----- nvinfo : EIATTR_COOP_GROUP_MASK_REGIDS
	.align		4
.L_29:
        /*181c*/ 	.byte	0x04, 0x29
        /*181e*/ 	.short	(.L_31 - .L_30)


	//   ....[0]....
.L_30:
        /*1820*/ 	.word	0xffffffff


	//   ....[1]....
        /*1824*/ 	.word	0xffffffff


	//   ....[2]....
        /*1828*/ 	.word	0xffffffff


	//   ....[3]....
        /*182c*/ 	.word	0xffffffff


	//   ....[4]....
        /*1830*/ 	.word	0xffffffff


	//   ....[5]....
        /*1834*/ 	.word	0xffffffff


	//----- nvinfo : EIATTR_COOP_GROUP_INSTR_OFFSETS
	.align		4
.L_31:
        /*1838*/ 	.byte	0x04, 0x28
        /*183a*/ 	.short	(.L_33 - .L_32)


	//   ....[0]....
.L_32:
        /*183c*/ 	.word	0x00000070


	//   ....[1]....
        /*1840*/ 	.word	0x00000080


	//   ....[2]....
        /*1844*/ 	.word	0x000001a0


	//   ....[3]....
        /*1848*/ 	.word	0x00000420


	//   ....[4]....
        /*184c*/ 	.word	0x00000830


	//   ....[5]....
        /*1850*/ 	.word	0x00001400


	//----- nvinfo : EIATTR_REG_RECONFIG
	.align		4
.L_33:
        /*1854*/ 	.byte	0x01, 0x54
	.zero		2


	//----- nvinfo : EIATTR_SYSCALL_OFFSETS
	.align		4
        /*1858*/ 	.byte	0x04, 0x46
        /*185a*/ 	.short	(.L_35 - .L_34)


	//   ....[0]....
.L_34:
        /*185c*/ 	.word	0x000015b0


	//----- nvinfo : EIATTR_MBARRIER_INSTR_OFFSETS
	.align		4
.L_35:
        /*1860*/ 	.byte	0x04, 0x39
        /*1862*/ 	.short	(.L_37 - .L_36)


	//   ....[0]....
.L_36:
        /*1864*/ 	.word	0x00000320
        /*1868*/ 	.word	0x000000ff
        /*186c*/ 	.word	0x00000000
        /*1870*/ 	.short	0x0100
        /*1872*/ 	.byte	0x08
	.zero		1


	//   ....[1]....
        /*1874*/ 	.word	0x00000330
        /*1878*/ 	.word	0x000000ff
        /*187c*/ 	.word	0x00000038
        /*1880*/ 	.short	0x0100
        /*1882*/ 	.byte	0x08
	.zero		1


	//   ....[2]....
        /*1884*/ 	.word	0x00000340
        /*1888*/ 	.word	0x000000ff
        /*188c*/ 	.word	0x00000008
        /*1890*/ 	.short	0x0100
        /*1892*/ 	.byte	0x08
	.zero		1


	//   ....[3]....
        /*1894*/ 	.word	0x00000350
        /*1898*/ 	.word	0x000000ff
        /*189c*/ 	.word	0x00000040
        /*18a0*/ 	.short	0x0100
        /*18a2*/ 	.byte	0x08
	.zero		1


	//   ....[4]....
        /*18a4*/ 	.word	0x00000360
        /*18a8*/ 	.word	0x000000ff
        /*18ac*/ 	.word	0x00000010
        /*18b0*/ 	.short	0x0100
        /*18b2*/ 	.byte	0x08
	.zero		1


	//   ....[5]....
        /*18b4*/ 	.word	0x00000370
        /*18b8*/ 	.word	0x000000ff
        /*18bc*/ 	.word	0x00000048
        /*18c0*/ 	.short	0x0100
        /*18c2*/ 	.byte	0x08
	.zero		1


	//   ....[6]....
        /*18c4*/ 	.word	0x00000380
        /*18c8*/ 	.word	0x000000ff
        /*18cc*/ 	.word	0x00000018
        /*18d0*/ 	.short	0x0100
        /*18d2*/ 	.byte	0x08
	.zero		1


	//   ....[7]....
        /*18d4*/ 	.word	0x00000390
        /*18d8*/ 	.word	0x000000ff
        /*18dc*/ 	.word	0x00000050
        /*18e0*/ 	.short	0x0100
        /*18e2*/ 	.byte	0x08
	.zero		1


	//   ....[8]....
        /*18e4*/ 	.word	0x000003a0
        /*18e8*/ 	.word	0x000000ff
        /*18ec*/ 	.word	0x00000020
        /*18f0*/ 	.short	0x0100
        /*18f2*/ 	.byte	0x08
	.zero		1


	//   ....[9]....
        /*18f4*/ 	.word	0x000003b0
        /*18f8*/ 	.word	0x000000ff
        /*18fc*/ 	.word	0x00000058
        /*1900*/ 	.short	0x0100
        /*1902*/ 	.byte	0x08
	.zero		1


	//   ....[10]....
        /*1904*/ 	.word	0x000003c0
        /*1908*/ 	.word	0x000000ff
        /*190c*/ 	.word	0x00000028
        /*1910*/ 	.short	0x0100
        /*1912*/ 	.byte	0x08
	.zero		1


	//   ....[11]....
        /*1914*/ 	.word	0x000003d0
        /*1918*/ 	.word	0x000000ff
        /*191c*/ 	.word	0x00000060
        /*1920*/ 	.short	0x0100
        /*1922*/ 	.byte	0x08
	.zero		1


	//   ....[12]....
        /*1924*/ 	.word	0x000003e0
        /*1928*/ 	.word	0x000000ff
        /*192c*/ 	.word	0x00000030
        /*1930*/ 	.short	0x0100
        /*1932*/ 	.byte	0x08
	.zero		1


	//   ....[13]....
        /*1934*/ 	.word	0x000003f0
        /*1938*/ 	.word	0x000000ff
        /*193c*/ 	.word	0x00000068
        /*1940*/ 	.short	0x0100
        /*1942*/ 	.byte	0x08
	.zero		1


	//   ....[14]....
        /*1944*/ 	.word	0x000007b0
        /*1948*/ 	.word	0x000000ff
        /*194c*/ 	.word	0x00000080
        /*1950*/ 	.short	0x0100
        /*1952*/ 	.byte	0x07
	.zero		1


	//   ....[15]....
        /*1954*/ 	.word	0x000007e0
        /*1958*/ 	.word	0x000000ff
        /*195c*/ 	.word	0x00000088
        /*1960*/ 	.short	0x0100
        /*1962*/ 	.byte	0x07
	.zero		1


	//   ....[16]....
        /*1964*/ 	.word	0x00001690
        /*1968*/ 	.word	0x00000004
        /*196c*/ 	.word	0x00000000
        /*1970*/ 	.short	0x010a
        /*1972*/ 	.byte	0x3f
	.zero		1


	//   ....[17]....
        /*1974*/ 	.word	0x000016d0
        /*1978*/ 	.word	0x00000004
        /*197c*/ 	.word	0x00000000
        /*1980*/ 	.short	0x010a
        /*1982*/ 	.byte	0x3f
	.zero		1


	//   ....[18]....
        /*1984*/ 	.word	0x00002c60
        /*1988*/ 	.word	0x00000005
        /*198c*/ 	.word	0x00000000
        /*1990*/ 	.short	0x010a
        /*1992*/ 	.byte	0x3f
	.zero		1


	//   ....[19]....
        /*1994*/ 	.word	0x00002ca0
        /*1998*/ 	.word	0x00000005
        /*199c*/ 	.word	0x00000000
        /*19a0*/ 	.short	0x010a
        /*19a2*/ 	.byte	0x3f
	.zero		1


	//   ....[20]....
        /*19a4*/ 	.word	0x00004cc0
        /*19a8*/ 	.word	0x00000005
        /*19ac*/ 	.word	0x00000000
        /*19b0*/ 	.short	0x0101
        /*19b2*/ 	.byte	0x3f
	.zero		1


	//   ....[21]....
        /*19b4*/ 	.word	0x00004ef0
        /*19b8*/ 	.word	0x00000000
        /*19bc*/ 	.word	0x00000000
        /*19c0*/ 	.short	0x0101
        /*19c2*/ 	.byte	0x3f
	.zero		1


	//   ....[22]....
        /*19c4*/ 	.word	0x00017340
        /*19c8*/ 	.word	0x00000008
        /*19cc*/ 	.word	0x00000038
        /*19d0*/ 	.short	0x010a
        /*19d2*/ 	.byte	0x3f
	.zero		1


	//   ....[23]....
        /*19d4*/ 	.word	0x00017770
        /*19d8*/ 	.word	0x00000009
        /*19dc*/ 	.word	0x00000088
        /*19e0*/ 	.short	0x0101
        /*19e2*/ 	.byte	0x3f
	.zero		1


	//   ....[24]....
        /*19e4*/ 	.word	0x00017f00
        /*19e8*/ 	.word	0x00000005
        /*19ec*/ 	.word	0x00000000
        /*19f0*/ 	.short	0x010a
        /*19f2*/ 	.byte	0x3f
	.zero		1


	//   ....[25]....
        /*19f4*/ 	.word	0x00017f90
        /*19f8*/ 	.word	0x00000005
        /*19fc*/ 	.word	0x00000000
        /*1a00*/ 	.short	0x010a
        /*1a02*/ 	.byte	0x3f
	.zero		1


	//   ....[26]....
        /*1a04*/ 	.word	0x00018020
        /*1a08*/ 	.word	0x00000005
        /*1a0c*/ 	.word	0x00000000
        /*1a10*/ 	.short	0x010a
        /*1a12*/ 	.byte	0x3f
	.zero		1


	//   ....[27]....
        /*1a14*/ 	.word	0x000180b0
        /*1a18*/ 	.word	0x00000005
        /*1a1c*/ 	.word	0x00000000
        /*1a20*/ 	.short	0x010a
        /*1a22*/ 	.byte	0x3f
	.zero		1


	//   ....[28]....
        /*1a24*/ 	.word	0x00018140
        /*1a28*/ 	.word	0x00000005
        /*1a2c*/ 	.word	0x00000000
        /*1a30*/ 	.short	0x010a
        /*1a32*/ 	.byte	0x3f
	.zero		1


	//   ....[29]....
        /*1a34*/ 	.word	0x000181d0
        /*1a38*/ 	.word	0x00000005
        /*1a3c*/ 	.word	0x00000000
        /*1a40*/ 	.short	0x010a
        /*1a42*/ 	.byte	0x3f
	.zero		1


	//   ....[30]....
        /*1a44*/ 	.word	0x00018260
        /*1a48*/ 	.word	0x00000003
        /*1a4c*/ 	.word	0x00000000
        /*1a50*/ 	.short	0x010a
        /*1a52*/ 	.byte	0x3f
	.zero		1


	//   ....[31]....
        /*1a54*/ 	.word	0x000182c0
        /*1a58*/ 	.word	0x00000004
        /*1a5c*/ 	.word	0x00000000
        /*1a60*/ 	.short	0x010a
        /*1a62*/ 	.byte	0x3f
	.zero		1


	//   ....[32]....
        /*1a64*/ 	.word	0x00018310
        /*1a68*/ 	.word	0x00000005
        /*1a6c*/ 	.word	0x00000000
        /*1a70*/ 	.short	0x010a
        /*1a72*/ 	.byte	0x3f
	.zero		1


	//   ....[33]....
        /*1a74*/ 	.word	0x000183e0
        /*1a78*/ 	.word	0x00000008
        /*1a7c*/ 	.word	0x00000038
        /*1a80*/ 	.short	0x010a
        /*1a82*/ 	.byte	0x3f
	.zero		1


	//   ....[34]....
        /*1a84*/ 	.word	0x000184b0
        /*1a88*/ 	.word	0x00000005
        /*1a8c*/ 	.word	0x00000000
        /*1a90*/ 	.short	0x010a
        /*1a92*/ 	.byte	0x3f
	.zero		1


	//   ....[35]....
        /*1a94*/ 	.word	0x00018500
        /*1a98*/ 	.word	0x00000005
        /*1a9c*/ 	.word	0x00000000
        /*1aa0*/ 	.short	0x010a
        /*1aa2*/ 	.byte	0x3f
	.zero		1


	//   ....[36]....
        /*1aa4*/ 	.word	0x00018550
        /*1aa8*/ 	.word	0x00000005
        /*1aac*/ 	.word	0x00000000
        /*1ab0*/ 	.short	0x010a
        /*1ab2*/ 	.byte	0x3f
	.zero		1


	//   ....[37]....
        /*1ab4*/ 	.word	0x000185a0
        /*1ab8*/ 	.word	0x00000005
        /*1abc*/ 	.word	0x00000000
        /*1ac0*/ 	.short	0x010a
        /*1ac2*/ 	.byte	0x3f
	.zero		1


	//   ....[38]....
        /*1ac4*/ 	.word	0x000185f0
        /*1ac8*/ 	.word	0x00000005
        /*1acc*/ 	.word	0x00000000
        /*1ad0*/ 	.short	0x010a
        /*1ad2*/ 	.byte	0x3f
	.zero		1


	//   ....[39]....
        /*1ad4*/ 	.word	0x00018640
        /*1ad8*/ 	.word	0x00000005
        /*1adc*/ 	.word	0x00000000
        /*1ae0*/ 	.short	0x010a
        /*1ae2*/ 	.byte	0x3f
	.zero		1


	//----- nvinfo : EIATTR_NUM_MBARRIERS
	.align		4
.L_37:
        /*1ae4*/ 	.byte	0x03, 0x38
        /*1ae6*/ 	.short	0x0010


	//----- nvinfo : EIATTR_EXIT_INSTR_OFFSETS
	.align		4
        /*1ae8*/ 	.byte	0x04, 0x1c
        /*1aea*/ 	.short	(.L_39 - .L_38)


	//   ....[0]....
.L_38:
        /*1aec*/ 	.word	0x00000a90


	//   ....[1]....
        /*1af0*/ 	.word	0x00001320


	//   ....[2]....
        /*1af4*/ 	.word	0x000169a0


	//   ....[3]....
        /*1af8*/ 	.word	0x00016fc0


	//   ....[4]....
        /*1afc*/ 	.word	0x000182b0


	//----- nvinfo : EIATTR_MAX_THREADS
	.align		4
.L_39:
        /*1b00*/ 	.byte	0x04, 0x05
        /*1b02*/ 	.short	(.L_41 - .L_40)
.L_40:
        /*1b04*/ 	.word	0x00000180
        /*1b08*/ 	.word	0x00000001
        /*1b0c*/ 	.word	0x00000001


	//----- nvinfo : EIATTR_CRS_STACK_SIZE
	.align		4
.L_41:
        /*1b10*/ 	.byte	0x04, 0x1e
        /*1b12*/ 	.short	(.L_43 - .L_42)
.L_42:
        /*1b14*/ 	.word	0x00000000


	//----- nvinfo : EIATTR_CBANK_PARAM_SIZE
	.align		4
.L_43:
        /*1b18*/ 	.byte	0x03, 0x19
        /*1b1a*/ 	.short	0x0470


	//----- nvinfo : EIATTR_PARAM_CBANK
	.align		4
        /*1b1c*/ 	.byte	0x04, 0x0a
        /*1b1e*/ 	.short	(.L_45 - .L_44)
	.align		4
.L_44:
        /*1b20*/ 	.word	index@(.nv.constant0._ZN7cutlass13device_kernelINS_4gemm6kernel13GemmUniversalIN4cute5tupleIJiiiiEEENS1_10collective13CollectiveMmaINS1_34MainloopSm90TmaGmmaWarpSpecializedILi7ENS5_IJNS4_1CILi1EEENSA_ILi4EEESB_EEENS1_35KernelTmaWarpSpecializedCooperativeEEENS5_IJNSA_ILi256EEESG_NSA_ILi32EEEEEENS_6half_tENS5_IJlSB_lEEESJ_SK_NS4_8TiledMMAINS4_8MMA_AtomIJNS4_4SM904GMMA26MMA_64x256x16_F32F16F16_SSILNSO_5MajorE0ELSQ_0ELNSO_7ScaleInE1ELSR_1EEEEEENS4_6LayoutINS5_IJNSA_ILi2EEESB_SB_EEENS5_IJSB_NSA_ILi0EEESX_EEEEENS5_IJNS4_10UnderscoreES10_S10_EEEEENS4_23SM90_TMA_LOAD_MULTICASTENS4_14ComposedLayoutINS4_7SwizzleILi2ELi4ELi3EEENS4_18smem_ptr_flag_bitsILi16EEENSU_INS5_IJNSA_ILi8EEESH_EEENS5_IJSH_SB_EEEEEEEvNS4_8identityENS4_13SM90_TMA_LOADES1D_vS1E_EENS_8epilogue10collective6detail29Sm90TmaWarpSpecializedAdapterINS1I_15DefaultEpilogueISJ_SK_SK_NS1H_6thread17LinearCombinationISJ_Li1EffLNS1M_9ScaleType4KindE0ELNS_15FloatRoundStyleE2ESJ_EENS1_15EpilogueDefaultEEEEEvvEEEEvNT_6ParamsE)
        /*1b24*/ 	.short	0x0210
        /*1b26*/ 	.short	0x0470


	//----- nvinfo : EIATTR_SW_WAR
	.align		4
.L_45:
        /*1b28*/ 	.byte	0x04, 0x36
        /*1b2a*/ 	.short	(.L_47 - .L_46)
.L_46:
        /*1b2c*/ 	.word	0x00000008
.L_47:


//--------------------- .nv.callgraph             --------------------------
	.section	.nv.callgraph,"",@"SHT_CUDA_CALLGRAPH"
	.align	4
	.sectionentsize	8
	.align		4
        /*0000*/ 	.word	0x00000000
	.align		4
        /*0004*/ 	.word	0xffffffff
	.align		4
        /*0008*/ 	.word	index@(_ZN7cutlass13device_kernelINS_4gemm6kernel13GemmUniversalIN4cute5tupleIJiiiiEEENS1_10collective13CollectiveMmaINS1_34MainloopSm90TmaGmmaWarpSpecializedILi7ENS5_IJNS4_1CILi1EEENSA_ILi4EEESB_EEENS1_35KernelTmaWarpSpecializedCooperativeEEENS5_IJNSA_ILi256EEESG_NSA_ILi32EEEEEENS_6half_tENS5_IJlSB_lEEESJ_SK_NS4_8TiledMMAINS4_8MMA_AtomIJNS4_4SM904GMMA26MMA_64x256x16_F32F16F16_SSILNSO_5MajorE0ELSQ_0ELNSO_7ScaleInE1ELSR_1EEEEEENS4_6LayoutINS5_IJNSA_ILi2EEESB_SB_EEENS5_IJSB_NSA_ILi0EEESX_EEEEENS5_IJNS4_10UnderscoreES10_S10_EEEEENS4_23SM90_TMA_LOAD_MULTICASTENS4_14ComposedLayoutINS4_7SwizzleILi2ELi4ELi3EEENS4_18smem_ptr_flag_bitsILi16EEENSU_INS5_IJNSA_ILi8EEESH_EEENS5_IJSH_SB_EEEEEEEvNS4_8identityENS4_13SM90_TMA_LOADES1D_vS1E_EENS_8epilogue10collective6detail29Sm90TmaWarpSpecializedAdapterINS1I_15DefaultEpilogueISJ_SK_SK_NS1H_6thread17LinearCombinationISJ_Li1EffLNS1M_9ScaleType4KindE0ELNS_15FloatRoundStyleE2ESJ_EENS1_15EpilogueDefaultEEEEEvvEEEEvNT_6ParamsE)
	.align		4
        /*000c*/ 	.word	index@(__assertfail)
	.align		4
        /*0010*/ 	.word	0x00000000
	.align		4
        /*0014*/ 	.word	0xfffffffe
	.align		4
        /*0018*/ 	.word	0x00000000
	.align		4
        /*001c*/ 	.word	0xfffffffd
	.align		4
        /*0020*/ 	.word	0x00000000
	.align		4
        /*0024*/ 	.word	0xfffffffc


//--------------------- .nv.constant4             --------------------------
	.section	.nv.constant4,"a",@progbits
	.align	8
	.align		8
.nv.constant4:
        /*0000*/ 	.dword	__assertfail
	.align		8
        /*0008*/ 	.dword	__unnamed_1
	.align		8
        /*0010*/ 	.dword	_ZN40_INTERNAL_1978f60a_4_k_cu_47996062_242314cuda3std3__45__cpo5beginE
	.align		8
        /*0018*/ 	.dword	_ZN40_INTERNAL_1978f60a_4_k_cu_47996062_242314cuda3std3__45__cpo3endE
	.align		8
        /*0020*/ 	.dword	_ZN40_INTERNAL_1978f60a_4_k_cu_47996062_242314cuda3std3__45__cpo6cbeginE
	.align		8
        /*0028*/ 	.dword	_ZN40_INTERNAL_1978f60a_4_k_cu_47996062_242314cuda3std3__45__cpo4cendE
	.align		8
        /*0030*/ 	.dword	_ZN40_INTERNAL_1978f60a_4_k_cu_47996062_242314cuda3std3__442_GLOBAL__N__1978f60a_4_k_cu_47996062_242316ignoreE
	.align		8
        /*0038*/ 	.dword	_ZN40_INTERNAL_1978f60a_4_k_cu_47996062_242314cuda3std3__419piecewise_constructE
	.align		8
        /*0040*/ 	.dword	_ZN40_INTERNAL_1978f60a_4_k_cu_47996062_242314cuda3std3__48in_placeE
	.align		8
        /*0048*/ 	.dword	_ZN40_INTERNAL_1978f60a_4_k_cu_47996062_242314cuda3std6ranges3__45__cpo4swapE
	.align		8
        /*0050*/ 	.dword	_ZN40_INTERNAL_1978f60a_4_k_cu_47996062_242314cuda3std6ranges3__45__cpo9iter_moveE
	.align		8
        /*0058*/ 	.dword	_ZN40_INTERNAL_1978f60a_4_k_cu_47996062_242314cute7productE
	.align		8
        /*0060*/ 	.dword	_ZN40_INTERNAL_1978f60a_4_k_cu_47996062_242314cute1_E
	.align		8
        /*0068*/ 	.dword	$str$22
	.align		8
        /*0070*/ 	.dword	$str$23


//--------------------- .text._ZN7cutlass13device_kernelINS_4gemm6kernel13GemmUniversalIN4cute5tupleIJiiiiEEENS1_10collective13CollectiveMmaINS1_34MainloopSm90TmaGmmaWarpSpecializedILi7ENS5_IJNS4_1CILi1EEENSA_ILi4EEESB_EEENS1_35KernelTmaWarpSpecializedCooperativeEEENS5_IJNSA_ILi256EEESG_NSA_ILi32EEEEEENS_6half_tENS5_IJlSB_lEEESJ_SK_NS4_8TiledMMAINS4_8MMA_AtomIJNS4_4SM904GMMA26MMA_64x256x16_F32F16F16_SSILNSO_5MajorE0ELSQ_0ELNSO_7ScaleInE1ELSR_1EEEEEENS4_6LayoutINS5_IJNSA_ILi2EEESB_SB_EEENS5_IJSB_NSA_ILi0EEESX_EEEEENS5_IJNS4_10UnderscoreES10_S10_EEEEENS4_23SM90_TMA_LOAD_MULTICASTENS4_14ComposedLayoutINS4_7SwizzleILi2ELi4ELi3EEENS4_18smem_ptr_flag_bitsILi16EEENSU_INS5_IJNSA_ILi8EEESH_EEENS5_IJSH_SB_EEEEEEEvNS4_8identityENS4_13SM90_TMA_LOADES1D_vS1E_EENS_8epilogue10collective6detail29Sm90TmaWarpSpecializedAdapterINS1I_15DefaultEpilogueISJ_SK_SK_NS1H_6thread17LinearCombinationISJ_Li1EffLNS1M_9ScaleType4KindE0ELNS_15FloatRoundStyleE2ESJ_EENS1_15EpilogueDefaultEEEEEvvEEEEvNT_6ParamsE --------------------------
	.section	.text._ZN7cutlass13device_kernelINS_4gemm6kernel13GemmUniversalIN4cute5tupleIJiiiiEEENS1_10collective13CollectiveMmaINS1_34MainloopSm90TmaGmmaWarpSpecializedILi7ENS5_IJNS4_1CILi1EEENSA_ILi4EEESB_EEENS1_35KernelTmaWarpSpecializedCooperativeEEENS5_IJNSA_ILi256EEESG_NSA_ILi32EEEEEENS_6half_tENS5_IJlSB_lEEESJ_SK_NS4_8TiledMMAINS4_8MMA_AtomIJNS4_4SM904GMMA26MMA_64x256x16_F32F16F16_SSILNSO_5MajorE0ELSQ_0ELNSO_7ScaleInE1ELSR_1EEEEEENS4_6LayoutINS5_IJNSA_ILi2EEESB_SB_EEENS5_IJSB_NSA_ILi0EEESX_EEEEENS5_IJNS4_10UnderscoreES10_S10_EEEEENS4_23SM90_TMA_LOAD_MULTICASTENS4_14ComposedLayoutINS4_7SwizzleILi2ELi4ELi3EEENS4_18smem_ptr_flag_bitsILi16EEENSU_INS5_IJNSA_ILi8EEESH_EEENS5_IJSH_SB_EEEEEEEvNS4_8identityENS4_13SM90_TMA_LOADES1D_vS1E_EENS_8epilogue10collective6detail29Sm90TmaWarpSpecializedAdapterINS1I_15DefaultEpilogueISJ_SK_SK_NS1H_6thread17LinearCombinationISJ_Li1EffLNS1M_9ScaleType4KindE0ELNS_15FloatRoundStyleE2ESJ_EENS1_15EpilogueDefaultEEEEEvvEEEEvNT_6ParamsE,"ax",@progbits
	.align	128
.text._ZN7cutlass13device_kernelINS_4gemm6kernel13GemmUniversalIN4cute5tupleIJiiiiEEENS1_10collective13CollectiveMmaINS1_34MainloopSm90TmaGmmaWarpSpecializedILi7ENS5_IJNS4_1CILi1EEENSA_ILi4EEESB_EEENS1_35KernelTmaWarpSpecializedCooperativeEEENS5_IJNSA_ILi256EEESG_NSA_ILi32EEEEEENS_6half_tENS5_IJlSB_lEEESJ_SK_NS4_8TiledMMAINS4_8MMA_AtomIJNS4_4SM904GMMA26MMA_64x256x16_F32F16F16_SSILNSO_5MajorE0ELSQ_0ELNSO_7ScaleInE1ELSR_1EEEEEENS4_6LayoutINS5_IJNSA_ILi2EEESB_SB_EEENS5_IJSB_NSA_ILi0EEESX_EEEEENS5_IJNS4_10UnderscoreES10_S10_EEEEENS4_23SM90_TMA_LOAD_MULTICASTENS4_14ComposedLayoutINS4_7SwizzleILi2ELi4ELi3EEENS4_18smem_ptr_flag_bitsILi16EEENSU_INS5_IJNSA_ILi8EEESH_EEENS5_IJSH_SB_EEEEEEEvNS4_8identityENS4_13SM90_TMA_LOADES1D_vS1E_EENS_8epilogue10collective6detail29Sm90TmaWarpSpecializedAdapterINS1I_15DefaultEpilogueISJ_SK_SK_NS1H_6thread17LinearCombinationISJ_Li1EffLNS1M_9ScaleType4KindE0ELNS_15FloatRoundStyleE2ESJ_EENS1_15EpilogueDefaultEEEEEvvEEEEvNT_6ParamsE:
        .type           _ZN7cutlass13device_kernelINS_4gemm6kernel13GemmUniversalIN4cute5tupleIJiiiiEEENS1_10collective13CollectiveMmaINS1_34MainloopSm90TmaGmmaWarpSpecializedILi7ENS5_IJNS4_1CILi1EEENSA_ILi4EEESB_EEENS1_35KernelTmaWarpSpecializedCooperativeEEENS5_IJNSA_ILi256EEESG_NSA_ILi32EEEEEENS_6half_tENS5_IJlSB_lEEESJ_SK_NS4_8TiledMMAINS4_8MMA_AtomIJNS4_4SM904GMMA26MMA_64x256x16_F32F16F16_SSILNSO_5MajorE0ELSQ_0ELNSO_7ScaleInE1ELSR_1EEEEEENS4_6LayoutINS5_IJNSA_ILi2EEESB_SB_EEENS5_IJSB_NSA_ILi0EEESX_EEEEENS5_IJNS4_10UnderscoreES10_S10_EEEEENS4_23SM90_TMA_LOAD_MULTICASTENS4_14ComposedLayoutINS4_7SwizzleILi2ELi4ELi3EEENS4_18smem_ptr_flag_bitsILi16EEENSU_INS5_IJNSA_ILi8EEESH_EEENS5_IJSH_SB_EEEEEEEvNS4_8identityENS4_13SM90_TMA_LOADES1D_vS1E_EENS_8epilogue10collective6detail29Sm90TmaWarpSpecializedAdapterINS1I_15DefaultEpilogueISJ_SK_SK_NS1H_6thread17LinearCombinationISJ_Li1EffLNS1M_9ScaleType4KindE0ELNS_15FloatRoundStyleE2ESJ_EENS1_15EpilogueDefaultEEEEEvvEEEEvNT_6ParamsE,@function
        .size           _ZN7cutlass13device_kernelINS_4gemm6kernel13GemmUniversalIN4cute5tupleIJiiiiEEENS1_10collective13CollectiveMmaINS1_34MainloopSm90TmaGmmaWarpSpecializedILi7ENS5_IJNS4_1CILi1EEENSA_ILi4EEESB_EEENS1_35KernelTmaWarpSpecializedCooperativeEEENS5_IJNSA_ILi256EEESG_NSA_ILi32EEEEEENS_6half_tENS5_IJlSB_lEEESJ_SK_NS4_8TiledMMAINS4_8MMA_AtomIJNS4_4SM904GMMA26MMA_64x256x16_F32F16F16_SSILNSO_5MajorE0ELSQ_0ELNSO_7ScaleInE1ELSR_1EEEEEENS4_6LayoutINS5_IJNSA_ILi2EEESB_SB_EEENS5_IJSB_NSA_ILi0EEESX_EEEEENS5_IJNS4_10UnderscoreES10_S10_EEEEENS4_23SM90_TMA_LOAD_MULTICASTENS4_14ComposedLayoutINS4_7SwizzleILi2ELi4ELi3EEENS4_18smem_ptr_flag_bitsILi16EEENSU_INS5_IJNSA_ILi8EEESH_EEENS5_IJSH_SB_EEEEEEEvNS4_8identityENS4_13SM90_TMA_LOADES1D_vS1E_EENS_8epilogue10collective6detail29Sm90TmaWarpSpecializedAdapterINS1I_15DefaultEpilogueISJ_SK_SK_NS1H_6thread17LinearCombinationISJ_Li1EffLNS1M_9ScaleType4KindE0ELNS_15FloatRoundStyleE2ESJ_EENS1_15EpilogueDefaultEEEEEvvEEEEvNT_6ParamsE,(.L_x_587 - _ZN7cutlass13device_kernelINS_4gemm6kernel13GemmUniversalIN4cute5tupleIJiiiiEEENS1_10collective13CollectiveMmaINS1_34MainloopSm90TmaGmmaWarpSpecializedILi7ENS5_IJNS4_1CILi1EEENSA_ILi4EEESB_EEENS1_35KernelTmaWarpSpecializedCooperativeEEENS5_IJNSA_ILi256EEESG_NSA_ILi32EEEEEENS_6half_tENS5_IJlSB_lEEESJ_SK_NS4_8TiledMMAINS4_8MMA_AtomIJNS4_4SM904GMMA26MMA_64x256x16_F32F16F16_SSILNSO_5MajorE0ELSQ_0ELNSO_7ScaleInE1ELSR_1EEEEEENS4_6LayoutINS5_IJNSA_ILi2EEESB_SB_EEENS5_IJSB_NSA_ILi0EEESX_EEEEENS5_IJNS4_10UnderscoreES10_S10_EEEEENS4_23SM90_TMA_LOAD_MULTICASTENS4_14ComposedLayoutINS4_7SwizzleILi2ELi4ELi3EEENS4_18smem_ptr_flag_bitsILi16EEENSU_INS5_IJNSA_ILi8EEESH_EEENS5_IJSH_SB_EEEEEEEvNS4_8identityENS4_13SM90_TMA_LOADES1D_vS1E_EENS_8epilogue10collective6detail29Sm90TmaWarpSpecializedAdapterINS1I_15DefaultEpilogueISJ_SK_SK_NS1H_6thread17LinearCombinationISJ_Li1EffLNS1M_9ScaleType4KindE0ELNS_15FloatRoundStyleE2ESJ_EENS1_15EpilogueDefaultEEEEEvvEEEEvNT_6ParamsE)
        .other          _ZN7cutlass13device_kernelINS_4gemm6kernel13GemmUniversalIN4cute5tupleIJiiiiEEENS1_10collective13CollectiveMmaINS1_34MainloopSm90TmaGmmaWarpSpecializedILi7ENS5_IJNS4_1CILi1EEENSA_ILi4EEESB_EEENS1_35KernelTmaWarpSpecializedCooperativeEEENS5_IJNSA_ILi256EEESG_NSA_ILi32EEEEEENS_6half_tENS5_IJlSB_lEEESJ_SK_NS4_8TiledMMAINS4_8MMA_AtomIJNS4_4SM904GMMA26MMA_64x256x16_F32F16F16_SSILNSO_5MajorE0ELSQ_0ELNSO_7ScaleInE1ELSR_1EEEEEENS4_6LayoutINS5_IJNSA_ILi2EEESB_SB_EEENS5_IJSB_NSA_ILi0EEESX_EEEEENS5_IJNS4_10UnderscoreES10_S10_EEEEENS4_23SM90_TMA_LOAD_MULTICASTENS4_14ComposedLayoutINS4_7SwizzleILi2ELi4ELi3EEENS4_18smem_ptr_flag_bitsILi16EEENSU_INS5_IJNSA_ILi8EEESH_EEENS5_IJSH_SB_EEEEEEEvNS4_8identityENS4_13SM90_TMA_LOADES1D_vS1E_EENS_8epilogue10collective6detail29Sm90TmaWarpSpecializedAdapterINS1I_15DefaultEpilogueISJ_SK_SK_NS1H_6thread17LinearCombinationISJ_Li1EffLNS1M_9ScaleType4KindE0ELNS_15FloatRoundStyleE2ESJ_EENS1_15EpilogueDefaultEEEEEvvEEEEvNT_6ParamsE,@"STO_CUDA_ENTRY STV_DEFAULT"
_ZN7cutlass13device_kernelINS_4gemm6kernel13GemmUniversalIN4cute5tupleIJiiiiEEENS1_10collective13CollectiveMmaINS1_34MainloopSm90TmaGmmaWarpSpecializedILi7ENS5_IJNS4_1CILi1EEENSA_ILi4EEESB_EEENS1_35KernelTmaWarpSpecializedCooperativeEEENS5_IJNSA_ILi256EEESG_NSA_ILi32EEEEEENS_6half_tENS5_IJlSB_lEEESJ_SK_NS4_8TiledMMAINS4_8MMA_AtomIJNS4_4SM904GMMA26MMA_64x256x16_F32F16F16_SSILNSO_5MajorE0ELSQ_0ELNSO_7ScaleInE1ELSR_1EEEEEENS4_6LayoutINS5_IJNSA_ILi2EEESB_SB_EEENS5_IJSB_NSA_ILi0EEESX_EEEEENS5_IJNS4_10UnderscoreES10_S10_EEEEENS4_23SM90_TMA_LOAD_MULTICASTENS4_14ComposedLayoutINS4_7SwizzleILi2ELi4ELi3EEENS4_18smem_ptr_flag_bitsILi16EEENSU_INS5_IJNSA_ILi8EEESH_EEENS5_IJSH_SB_EEEEEEEvNS4_8identityENS4_13SM90_TMA_LOADES1D_vS1E_EENS_8epilogue10collective6detail29Sm90TmaWarpSpecializedAdapterINS1I_15DefaultEpilogueISJ_SK_SK_NS1H_6thread17LinearCombinationISJ_Li1EffLNS1M_9ScaleType4KindE0ELNS_15FloatRoundStyleE2ESJ_EENS1_15EpilogueDefaultEEEEEvvEEEEvNT_6ParamsE:
[----:B------:R-:W0:Y:S02]  /*0000*/  LDC R1, c[0x0][0x28] ;  /* 0x00000a00ff017b82 */ /* 0x000e240000000800 */
[----:B0-----:R-:W-:Y:S01]  /*0010*/  VIADD R1, R1, 0xfffffb40 ;  /* 0xfffffb4001017836 */ /* 0x001fe20000000000 */
[----:B------:R-:W0:Y:S01]  /*0020*/  S2R R5, SR_TID.X ;  /* 0x0000000000057919 */ /* 0x000e220000002100 */
[----:B------:R-:W-:Y:S01]  /*0030*/  ELECT P0, URZ, PT ;  /* 0x00000000003f782f */ /* 0x000fe20003800000 */
[----:B------:R-:W-:Y:S01]  /*0040*/  BSSY B0, `(.L_x_0) ;  /* 0x0000015000007945 */ /* 0x000fe20003800000 */
[--C-:B0-----:R-:W-:Y:S02]  /*0050*/  SHF.R.U32.HI R0, RZ, 0x5, R5.reuse ;  /* 0x00000005ff007819 */ /* 0x101fe40000011605 */
[----:B------:R-:W-:-:S03]  /*0060*/  SHF.R.U32.HI R2, RZ, 0x7, R5 ;  /* 0x00000007ff027819 */ /* 0x000fc60000011605 */
[----:B------:R-:W0:Y:S04]  /*0070*/  SHFL.IDX PT, R3, R0, RZ, 0x1f ;  /* 0x00001fff00037589 */ /* 0x000e2800000e0000 */
[----:B------:R-:W1:Y:S01]  /*0080*/  SHFL.IDX PT, R2, R2, RZ, 0x1f ;  /* 0x00001fff02027589 */ /* 0x000e6200000e0000 */
[----:B0-----:R-:W-:Y:S02]  /*0090*/  R2UR UR9, R3 ;  /* 0x00000000030972ca */ /* 0x001fe400000e0000 */
[----:B-1----:R-:W-:-:S11]  /*00a0*/  R2UR UR5, R2 ;  /* 0x00000000020572ca */ /* 0x002fd600000e0000 */
[----:B------:R-:W-:Y:S02]  /*00b0*/  USHF.R.S32.HI UR4, URZ, 0x1f, UR9 ;  /* 0x0000001f3f047899 */ /* 0x000fe40008011409 */
[----:B------:R-:W-:Y:S02]  /*00c0*/  ISETP.NE.OR P0, PT, RZ, UR9, !P0 ;  /* 0x00000009ff007c0c */ /* 0x000fe4000c705670 */
[----:B------:R-:W-:-:S04]  /*00d0*/  ULEA.HI UR4, UR4, UR9, URZ, 0x2 ;  /* 0x0000000904047291 */ /* 0x000fc8000f8f103f */
[----:B------:R-:W-:-:S04]  /*00e0*/  ULOP3.LUT UR4, UR4, 0xfffffffc, URZ, 0xc0, !UPT ;  /* 0xfffffffc04047892 */ /* 0x000fc8000f8ec03f */
[----:B------:R-:W-:-:S03]  /*00f0*/  UIADD3 UR9, UR9, -UR4, URZ ;  /* 0x8000000409097290 */ /* 0x000fc6000fffe03f */
[----:B------:R-:W-:Y:S09]  /*0100*/  @P0 BRA `(.L_x_1) ;  /* 0x0000000000200947 */ /* 0x000ff20003800000 */
[----:B------:R-:W-:Y:S02]  /*0110*/  ULDC.64 UR6, c[0x0][0x198] ;  /* 0x0000660000067ab9 */ /* 0x000fe40000000a00 */
[----:B------:R-:W-:Y:S02]  /*0120*/  UIADD3 UR10, UP0, UR6, 0xf0, URZ ;  /* 0x000000f0060a7890 */ /* 0x000fe4000ff1e03f */
[----:B------:R-:W-:Y:S02]  /*0130*/  UIADD3 UR6, UP1, UR6, 0x1f0, URZ ;  /* 0x000001f006067890 */ /* 0x000fe4000ff3e03f */
[----:B------:R-:W-:Y:S02]  /*0140*/  UIADD3.X UR11, URZ, UR7, URZ, UP0, !UPT ;  /* 0x000000073f0b7290 */ /* 0x000fe400087fe43f */
[----:B------:R-:W-:-:S07]  /*0150*/  UIADD3.X UR7, URZ, UR7, URZ, UP1, !UPT ;  /* 0x000000073f077290 */ /* 0x000fce0008ffe43f */
[----:B------:R0:W-:Y:S02]  /*0160*/  UTMACCTL.PF [UR10] ;  /* 0x000000000a0079b9 */ /* 0x0001e40008040000 */
[----:B------:R0:W-:Y:S02]  /*0170*/  UTMACCTL.PF [UR6] ;  /* 0x00000000060079b9 */ /* 0x0001e40008040000 */
[----:B0-----:R-:W-:Y:S01]  /*0180*/  NOP ;  /* 0x0000000000007918 */ /* 0x001fe20000000000 */
.L_x_1:
[----:B------:R-:W-:Y:S05]  /*0190*/  BSYNC B0 ;  /* 0x0000000000007941 */ /* 0x000fea0003800000 */
.L_x_0:
[----:B------:R-:W0:Y:S01]  /*01a0*/  SHFL.IDX PT, R2, R0, RZ, 0x1f ;  /* 0x00001fff00027589 */ /* 0x000e2200000e0000 */
[----:B------:R-:W-:Y:S01]  /*01b0*/  UISETP.NE.AND UP0, UPT, UR9, 0x3, UPT ;  /* 0x000000030900788c */ /* 0x000fe2000bf05270 */
[----:B------:R-:W-:Y:S01]  /*01c0*/  ISETP.NE.AND P2, PT, RZ, UR5, PT ;  /* 0x00000005ff007c0c */ /* 0x000fe2000bf45270 */
[----:B------:R-:W-:Y:S02]  /*01d0*/  UIADD3 UR16, UR5, -0x1, URZ ;  /* 0xffffffff05107890 */ /* 0x000fe4000fffe03f */
[----:B------:R-:W-:Y:S02]  /*01e0*/  UISETP.EQ.OR UP0, UPT, UR9, URZ, !UP0 ;  /* 0x0000003f0900728c */ /* 0x000fe4000c702670 */
[----:B------:R-:W-:Y:S02]  /*01f0*/  UISETP.GE.U32.AND UP1, UPT, UR16, 0x2, UPT ;  /* 0x000000021000788c */ /* 0x000fe4000bf26070 */
[----:B------:R-:W-:-:S04]  /*0200*/  UISETP.EQ.AND UP0, UPT, UR5, URZ, UP0 ;  /* 0x0000003f0500728c */ /* 0x000fc80008702270 */
[----:B------:R-:W-:-:S04]  /*0210*/  USEL UR40, URZ, 0x1, !UP0 ;  /* 0x000000013f287887 */ /* 0x000fc8000c000000 */
[----:B------:R-:W-:Y:S01]  /*0220*/  USEL UR40, UR40, 0x2, UP1 ;  /* 0x0000000228287887 */ /* 0x000fe20008800000 */
[----:B0-----:R-:W-:-:S13]  /*0230*/  ISETP.NE.AND P0, PT, R2, RZ, PT ;  /* 0x000000ff0200720c */ /* 0x001fda0003f05270 */
[----:B------:R-:W-:Y:S05]  /*0240*/  @P0 BRA `(.L_x_2) ;  /* 0x0000000000700947 */ /* 0x000fea0003800000 */
[----:B------:R-:W0:Y:S01]  /*0250*/  S2UR UR8, SR_CgaCtaId ;  /* 0x00000000000879c3 */ /* 0x000e220000008800 */
[----:B------:R-:W-:Y:S01]  /*0260*/  UMOV UR4, 0x400 ;  /* 0x0000040000047882 */ /* 0x000fe20000000000 */
[----:B------:R-:W-:Y:S01]  /*0270*/  UMOV UR5, 0x1 ;  /* 0x0000000100057882 */ /* 0x000fe20000000000 */
[----:B------:R-:W-:Y:S01]  /*0280*/  UMOV UR6, 0x8 ;  /* 0x0000000800067882 */ /* 0x000fe20000000000 */
[----:B------:R-:W-:Y:S01]  /*0290*/  ELECT P0, URZ, PT ;  /* 0x00000000003f782f */ /* 0x000fe20003800000 */
[----:B------:R-:W-:-:S04]  /*02a0*/  UIADD3 UR6, -UR6, 0x100000, URZ ;  /* 0x0010000006067890 */ /* 0x000fc8000fffe13f */
[----:B------:R-:W-:Y:S02]  /*02b0*/  USHF.L.U32 UR7, UR6, 0xb, URZ ;  /* 0x0000000b06077899 */ /* 0x000fe4000800063f */
[----:B------:R-:W-:Y:S02]  /*02c0*/  USHF.L.U32 UR6, UR6, 0x1, URZ ;  /* 0x0000000106067899 */ /* 0x000fe4000800063f */
[----:B0-----:R-:W-:Y:S02]  /*02d0*/  ULEA UR8, UR8, UR4, 0x18 ;  /* 0x0000000408087291 */ /* 0x001fe4000f8ec03f */
[----:B------:R-:W-:-:S04]  /*02e0*/  UIADD3 UR4, -UR5, 0x100000, URZ ;  /* 0x0010000005047890 */ /* 0x000fc8000fffe13f */
[----:B------:R-:W-:Y:S02]  /*02f0*/  USHF.L.U32 UR5, UR4, 0xb, URZ ;  /* 0x0000000b04057899 */ /* 0x000fe4000800063f */
[----:B------:R-:W-:Y:S01]  /*0300*/  USHF.L.U32 UR4, UR4, 0x1, URZ ;  /* 0x0000000104047899 */ /* 0x000fe2000800063f */
[----:B------:R-:W0:Y:S11]  /*0310*/  FENCE.VIEW.ASYNC.S ;  /* 0x00000000000073c6 */ /* 0x000e360000000000 */
[----:B0-----:R0:W1:Y:S01]  /*0320*/  SYNCS.EXCH.64 URZ, [UR8], UR4 ;  /* 0x00000004083f75b2 */ /* 0x0010620008000100 */
[----:B------:R0:W2:Y:S01]  /*0330*/  SYNCS.EXCH.64 URZ, [UR8+0x38], UR6 ;  /* 0x00003806083f75b2 */ /* 0x0000a20008000100 */
[----:B------:R0:W3:Y:S01]  /*0340*/  SYNCS.EXCH.64 URZ, [UR8+0x8], UR4 ;  /* 0x00000804083f75b2 */ /* 0x0000e20008000100 */
[----:B------:R0:W4:Y:S01]  /*0350*/  SYNCS.EXCH.64 URZ, [UR8+0x40], UR6 ;  /* 0x00004006083f75b2 */ /* 0x0001220008000100 */
[----:B------:R0:W0:Y:S01]  /*0360*/  SYNCS.EXCH.64 URZ, [UR8+0x10], UR4 ;  /* 0x00001004083f75b2 */ /* 0x0000220008000100 */
        /* <DEDUP_REMOVED lines=9> */
[----:B------:R-:W-:Y:S01]  /*0400*/  NOP ;  /* 0x0000000000007918 */ /* 0x000fe20000000000 */
.L_x_2:
[----:B------:R-:W5:Y:S01]  /*0410*/  S2UR UR10, SR_CTAID.Y ;  /* 0x00000000000a79c3 */ /* 0x000f620000002600 */
[----:B------:R-:W1:Y:S01]  /*0420*/  SHFL.IDX PT, R0, R0, RZ, 0x1f ;  /* 0x00001fff00007589 */ /* 0x000e6200000e0000 */
[----:B------:R-:W-:Y:S02]  /*0430*/  SHF.R.S32.HI R3, RZ, 0x1f, R5 ;  /* 0x0000001fff037819 */ /* 0x000fe40000011405 */
[----:B------:R-:W-:Y:S02]  /*0440*/  ELECT P0, URZ, PT ;  /* 0x00000000003f782f */ /* 0x000fe40003800000 */
[----:B------:R-:W-:Y:S01]  /*0450*/  SHF.R.S32.HI R7, RZ, 0x1f, R2 ;  /* 0x0000001fff077819 */ /* 0x000fe20000011402 */
[----:B0-----:R-:W-:Y:S01]  /*0460*/  ULDC UR4, c[0x0][0x154] ;  /* 0x0000550000047ab9 */ /* 0x001fe20000000800 */
[----:B------:R-:W-:Y:S01]  /*0470*/  LEA.HI R3, R3, R5, RZ, 0x7 ;  /* 0x0000000503037211 */ /* 0x000fe200078f38ff */
[----:B------:R-:W-:Y:S01]  /*0480*/  ULDC UR11, c[0x0][0x148] ;  /* 0x00005200000b7ab9 */ /* 0x000fe20000000800 */
[----:B------:R-:W0:Y:S01]  /*0490*/  S2UR UR13, SR_CTAID.X ;  /* 0x00000000000d79c3 */ /* 0x000e220000002500 */
[----:B------:R-:W-:Y:S01]  /*04a0*/  LEA.HI R7, R7, R2, RZ, 0x2 ;  /* 0x0000000207077211 */ /* 0x000fe200078f10ff */
[----:B------:R-:W-:Y:S01]  /*04b0*/  NOP ;  /* 0x0000000000007918 */ /* 0x000fe20000000000 */
[----:B------:R-:W-:Y:S01]  /*04c0*/  LOP3.LUT R3, R3, 0xffffff80, RZ, 0xc0, !PT ;  /* 0xffffff8003037812 */ /* 0x000fe200078ec0ff */
[----:B------:R-:W-:Y:S01]  /*04d0*/  NOP ;  /* 0x0000000000007918 */ /* 0x000fe20000000000 */
[----:B------:R-:W-:-:S03]  /*04e0*/  LOP3.LUT R7, R7, 0x3ffffffc, RZ, 0xc0, !PT ;  /* 0x3ffffffc07077812 */ /* 0x000fc600078ec0ff */
[----:B------:R-:W-:Y:S02]  /*04f0*/  IMAD.IADD R3, R5, 0x1, -R3 ;  /* 0x0000000105037824 */ /* 0x000fe400078e0a03 */
[----:B------:R-:W-:Y:S01]  /*0500*/  IMAD.IADD R2, R2, 0x1, -R7 ;  /* 0x0000000102027824 */ /* 0x000fe200078e0a07 */
[----:B-----5:R-:W-:Y:S02]  /*0510*/  I2FP.F32.U32 R4, UR10 ;  /* 0x0000000a00047c45 */ /* 0x020fe40008201000 */
[----:B-1----:R-:W-:Y:S02]  /*0520*/  ISETP.NE.OR P0, PT, R0, RZ, !P0 ;  /* 0x000000ff0000720c */ /* 0x002fe40004705670 */
[----:B------:R-:W-:Y:S01]  /*0530*/  SHF.R.S32.HI R0, RZ, 0x1f, R3 ;  /* 0x0000001fff007819 */ /* 0x000fe20000011403 */
[----:B------:R-:W-:Y:S01]  /*0540*/  FMUL R8, R4, UR4 ;  /* 0x0000000404087c20 */ /* 0x000fe20008400000 */
[----:B------:R-:W-:Y:S01]  /*0550*/  ULDC UR4, c[0x0][0x150] ;  /* 0x0000540000047ab9 */ /* 0x000fe20000000800 */
[----:B0-----:R-:W-:-:S02]  /*0560*/  I2FP.F32.U32 R4, UR13 ;  /* 0x0000000d00047c45 */ /* 0x001fc40008201000 */
[----:B------:R-:W-:Y:S02]  /*0570*/  LEA.HI R0, R0, R3, RZ, 0x3 ;  /* 0x0000000300007211 */ /* 0x000fe400078f18ff */
[----:B------:R-:W0:Y:S01]  /*0580*/  F2I.U32.TRUNC.NTZ R8, R8 ;  /* 0x0000000800087305 */ /* 0x000e22000020f000 */
[----:B------:R-:W-:Y:S01]  /*0590*/  FMUL R6, R4, UR4 ;  /* 0x0000000404067c20 */ /* 0x000fe20008400000 */
[--C-:B------:R-:W-:Y:S02]  /*05a0*/  SHF.R.S32.HI R4, RZ, 0x3, R0.reuse ;  /* 0x00000003ff047819 */ /* 0x100fe40000011400 */
[----:B------:R-:W-:Y:S01]  /*05b0*/  VOTEU.ALL UP0, P0 ;  /* 0x00000000003f7886 */ /* 0x000fe20000000000 */
[----:B------:R-:W-:Y:S01]  /*05c0*/  SHF.R.S32.HI R5, RZ, 0x1f, R0 ;  /* 0x0000001fff057819 */ /* 0x000fe20000011400 */
[----:B------:R-:W-:Y:S01]  /*05d0*/  UMOV UR4, 0x20 ;  /* 0x0000002000047882 */ /* 0x000fe20000000000 */
[----:B------:R-:W1:Y:S01]  /*05e0*/  LDC R0, c[0x0][0x140] ;  /* 0x00005000ff007b82 */ /* 0x000e620000000800 */
[----:B------:R-:W5:Y:S01]  /*05f0*/  F2I.U32.TRUNC.NTZ R6, R6 ;  /* 0x0000000600067305 */ /* 0x000f62000020f000 */
[----:B------:R-:W-:Y:S01]  /*0600*/  LEA.HI R5, R5, R4, RZ, 0x2 ;  /* 0x0000000405057211 */ /* 0x000fe200078f10ff */
[----:B------:R-:W-:Y:S01]  /*0610*/  @!UP0 UMOV UR7, 0x400 ;  /* 0x0000040000078882 */ /* 0x000fe20000000000 */
[----:B------:R-:W-:-:S04]  /*0620*/  @!UP0 UIADD3 UR4, -UR4, 0x100000, URZ ;  /* 0x0010000004048890 */ /* 0x000fc8000fffe13f */
[----:B------:R-:W-:Y:S02]  /*0630*/  @!UP0 USHF.L.U32 UR5, UR4, 0xb, URZ ;  /* 0x0000000b04058899 */ /* 0x000fe4000800063f */
[----:B------:R-:W-:Y:S01]  /*0640*/  @!UP0 USHF.L.U32 UR4, UR4, 0x1, URZ ;  /* 0x0000000104048899 */ /* 0x000fe2000800063f */
[----:B------:R-:W-:Y:S01]  /*0650*/  LOP3.LUT R5, R5, 0xfffffffc, RZ, 0xc0, !PT ;  /* 0xfffffffc05057812 */ /* 0x000fe200078ec0ff */
[----:B------:R-:W-:Y:S01]  /*0660*/  VOTEU.ALL UP1, P0 ;  /* 0x00000000003f7886 */ /* 0x000fe20000020000 */
[----:B------:R-:W2:Y:S01]  /*0670*/  @!UP0 S2UR UR8, SR_CgaCtaId ;  /* 0x00000000000889c3 */ /* 0x000ea20000008800 */
[----:B0-----:R-:W-:Y:S02]  /*0680*/  R2UR UR12, R8 ;  /* 0x00000000080c72ca */ /* 0x001fe400000e0000 */
[----:B------:R-:W-:Y:S01]  /*0690*/  IMAD.IADD R5, R4, 0x1, -R5 ;  /* 0x0000000104057824 */ /* 0x000fe200078e0a05 */
[----:B-----5:R-:W-:-:S04]  /*06a0*/  R2UR UR6, R6 ;  /* 0x00000000060672ca */ /* 0x020fc800000e0000 */
[----:B------:R-:W-:-:S06]  /*06b0*/  LEA R2, R2, R5, 0x2 ;  /* 0x0000000502027211 */ /* 0x000fcc00078e10ff */
[----:B------:R-:W-:Y:S01]  /*06c0*/  UIADD3 UR12, -UR12, URZ, URZ ;  /* 0x0000003f0c0c7290 */ /* 0x000fe2000fffe13f */
[----:B------:R-:W-:Y:S01]  /*06d0*/  IMAD.SHL.U32 R5, R2, 0x4, RZ ;  /* 0x0000000402057824 */ /* 0x000fe200078e00ff */
[----:B-1----:R-:W-:Y:S02]  /*06e0*/  ISETP.EQ.U32.AND P3, PT, R0, 0x1, PT ;  /* 0x000000010000780c */ /* 0x002fe40003f62070 */
[----:B------:R-:W-:Y:S02]  /*06f0*/  UIMAD UR14, UR11, UR12, UR10 ;  /* 0x0000000c0b0e72a4 */ /* 0x000fe4000f8e020a */
[----:B------:R-:W-:Y:S01]  /*0700*/  LOP3.LUT R152, R2, 0xc, R5, 0x78, !PT ;  /* 0x0000000c02987812 */ /* 0x000fe200078e7805 */
[----:B------:R-:W-:Y:S02]  /*0710*/  UIADD3 UR6, -UR6, URZ, URZ ;  /* 0x0000003f06067290 */ /* 0x000fe4000fffe13f */
[----:B--2---:R-:W-:Y:S01]  /*0720*/  @!UP0 ULEA UR7, UR8, UR7, 0x18 ;  /* 0x0000000708078291 */ /* 0x004fe2000f8ec03f */
[----:B------:R-:W-:Y:S01]  /*0730*/  ISETP.NE.AND P1, PT, R152, UR14, PT ;  /* 0x0000000e98007c0c */ /* 0x000fe2000bf25270 */
[----:B------:R-:W-:Y:S01]  /*0740*/  VOTEU.ALL UP0, P0 ;  /* 0x00000000003f7886 */ /* 0x000fe20000000000 */
[----:B------:R-:W-:Y:S01]  /*0750*/  ULDC UR8, c[0x0][0x144] ;  /* 0x0000510000087ab9 */ /* 0x000fe20000000800 */
[----:B------:R-:W-:Y:S01]  /*0760*/  LOP3.LUT P0, RZ, R3, 0x7, RZ, 0xc0, !PT ;  /* 0x0000000703ff7812 */ /* 0x000fe2000780c0ff */
[----:B------:R-:W-:-:S03]  /*0770*/  UIMAD UR8, UR8, UR6, UR13 ;  /* 0x00000006080872a4 */ /* 0x000fc6000f8e020d */
[----:B------:R-:W-:-:S03]  /*0780*/  ISETP.LT.U32.AND P0, PT, R152, 0x4, !P0 ;  /* 0x000000049800780c */ /* 0x000fc60004701070 */
[----:B------:R-:W-:Y:S01]  /*0790*/  ISETP.EQ.OR P1, PT, RZ, UR8, !P1 ;  /* 0x00000008ff007c0c */ /* 0x000fe2000cf22670 */
[----:B------:R-:W0:Y:S02]  /*07a0*/  FENCE.VIEW.ASYNC.S ;  /* 0x00000000000073c6 */ /* 0x000e240000000000 */
[----:B0-----:R0:W1:Y:S01]  /*07b0*/  @!UP0 SYNCS.EXCH.64 URZ, [UR7+0x80], UR4 ;  /* 0x00008004073f85b2 */ /* 0x0010620008000100 */
[----:B------:R-:W-:-:S04]  /*07c0*/  PLOP3.LUT P0, PT, P0, P1, PT, 0x80, 0x0 ;  /* 0x000000000000781c */ /* 0x000fc80000703070 */
[----:B------:R-:W-:Y:S01]  /*07d0*/  P2R R17, PR, RZ, 0x1 ;  /* 0x00000001ff117803 */ /* 0x000fe20000000000 */
[----:B------:R0:W2:Y:S01]  /*07e0*/  @!UP1 SYNCS.EXCH.64 URZ, [UR7+0x88], UR4 ;  /* 0x00008804073f95b2 */ /* 0x0000a20008000100 */
[----:B------:R-:W-:Y:S01]  /*07f0*/  NOP ;  /* 0x0000000000007918 */ /* 0x000fe20000000000 */
[----:B------:R-:W-:Y:S06]  /*0800*/  @!P3 BRA `(.L_x_3) ;  /* 0x000000000008b947 */ /* 0x000fec0003800000 */
[----:B-1234-:R-:W-:Y:S01]  /*0810*/  UCGABAR_ARV ;  /* 0x00000000000079c7 */ /* 0x01efe20008000000 */
[----:B------:R-:W-:Y:S05]  /*0820*/  BRA `(.L_x_4) ;  /* 0x0000000000047947 */ /* 0x000fea0003800000 */
.L_x_3:
[----:B-1234-:R-:W-:Y:S01]  /*0830*/  NOP ;  /* 0x0000000000007918 */ /* 0x01efe20000000000 */
.L_x_4:
[----:B0-----:R-:W-:Y:S01]  /*0840*/  ULDC UR4, c[0x0][0x65c] ;  /* 0x0001970000047ab9 */ /* 0x001fe20000000800 */
[----:B------:R-:W-:Y:S01]  /*0850*/  UMOV UR5, URZ ;  /* 0x0000003f00057c82 */ /* 0x000fe20008000000 */
[----:B------:R-:W-:-:S03]  /*0860*/  UISETP.NE.AND UP0, UPT, UR4, 0x1, UPT ;  /* 0x000000010400788c */ /* 0x000fc6000bf05270 */
[----:B------:R-:W-:Y:S01]  /*0870*/  UMOV UR4, UR13 ;  /* 0x0000000d00047c82 */ /* 0x000fe20008000000 */
[----:B------:R-:W-:Y:S02]  /*0880*/  UP2UR UR45, UPR, URZ, 0x1 ;  /* 0x000000013f2d7883 */ /* 0x000fe40008000000 */
[----:B------:R-:W-:Y:S02]  /*0890*/  PLOP3.LUT P0, PT, PT, PT, UP0, 0x80, 0x0 ;  /* 0x000000000000781c */ /* 0x000fe40003f0f008 */
[----:B------:R-:W-:Y:S02]  /*08a0*/  PLOP3.LUT P1, PT, PT, PT, UP0, 0x80, 0x0 ;  /* 0x000000000000781c */ /* 0x000fe40003f2f008 */
[----:B------:R-:W-:Y:S01]  /*08b0*/  PLOP3.LUT P5, PT, PT, PT, UP0, 0x80, 0x0 ;  /* 0x000000000000781c */ /* 0x000fe20003faf008 */
[----:B------:R-:W-:Y:S01]  /*08c0*/  @UP0 ULDC UR14, c[0x0][0x10] ;  /* 0x00000400000e0ab9 */ /* 0x000fe20000000800 */
[----:B------:R-:W-:Y:S01]  /*08d0*/  @UP0 UMOV UR6, UR10 ;  /* 0x0000000a00060c82 */ /* 0x000fe20008000000 */
[----:B------:R-:W-:Y:S01]  /*08e0*/  @UP0 UMOV UR7, URZ ;  /* 0x0000003f00070c82 */ /* 0x000fe20008000000 */
[----:B------:R-:W-:Y:S01]  /*08f0*/  PLOP3.LUT P4, PT, PT, PT, UP0, 0x80, 0x0 ;  /* 0x000000000000781c */ /* 0x000fe20003f8f008 */
[----:B------:R-:W-:-:S03]  /*0900*/  @UP0 UIMAD.WIDE.U32 UR14, UR13, UR14, UR6 ;  /* 0x0000000e0d0e02a5 */ /* 0x000fc6000f8e0006 */
[----:B------:R-:W-:Y:S01]  /*0910*/  @!UP0 ULDC UR7, c[0x0][0xc] ;  /* 0x0000030000078ab9 */ /* 0x000fe20000000800 */
[----:B------:R-:W-:Y:S01]  /*0920*/  @UP0 UMOV UR6, URZ ;  /* 0x0000003f00060c82 */ /* 0x000fe20008000000 */
[----:B------:R-:W-:Y:S01]  /*0930*/  @!UP0 UIMAD.WIDE.U32 UR4, UR10, UR7, UR4 ;  /* 0x000000070a0482a5 */ /* 0x000fe2000f8e0004 */
[----:B------:R-:W-:Y:S01]  /*0940*/  IMAD.U32 R2, RZ, RZ, UR14 ;  /* 0x0000000eff027e24 */ /* 0x000fe2000f8e00ff */
[----:B------:R-:W-:Y:S02]  /*0950*/  @UP0 UIADD3 UR6, UR15, UR6, URZ ;  /* 0x000000060f060290 */ /* 0x000fe4000fffe03f */
[----:B------:R-:W-:Y:S02]  /*0960*/  IMAD.U32 R3, RZ, RZ, UR15 ;  /* 0x0000000fff037e24 */ /* 0x000fe4000f8e00ff */
[----:B------:R-:W-:Y:S02]  /*0970*/  @P0 IMAD.MOV.U32 R7, RZ, RZ, R2 ;  /* 0x000000ffff070224 */ /* 0x000fe400078e0002 */
[----:B------:R-:W-:Y:S01]  /*0980*/  IMAD.U32 R2, RZ, RZ, UR4 ;  /* 0x00000004ff027e24 */ /* 0x000fe2000f8e00ff */
[----:B------:R-:W-:Y:S01]  /*0990*/  @P1 MOV R6, UR6 ;  /* 0x0000000600061c02 */ /* 0x000fe20008000f00 */
[----:B------:R-:W-:-:S02]  /*09a0*/  IMAD.U32 R5, RZ, RZ, UR5 ;  /* 0x00000005ff057e24 */ /* 0x000fc4000f8e00ff */
[----:B------:R-:W-:Y:S01]  /*09b0*/  IMAD.U32 R3, RZ, RZ, UR5 ;  /* 0x00000005ff037e24 */ /* 0x000fe2000f8e00ff */
[----:B------:R-:W-:Y:S01]  /*09c0*/  @!P4 MOV R7, R2 ;  /* 0x000000020007c202 */ /* 0x000fe20000000f00 */
[----:B------:R-:W-:Y:S02]  /*09d0*/  @!P5 IMAD.MOV.U32 R6, RZ, RZ, R5 ;  /* 0x000000ffff06d224 */ /* 0x000fe400078e0005 */
[----:B------:R-:W-:-:S03]  /*09e0*/  IMAD.U32 R4, RZ, RZ, UR4 ;  /* 0x00000004ff047e24 */ /* 0x000fc6000f8e00ff */
[----:B------:R0:W-:Y:S04]  /*09f0*/  STL [R1+0x200], R6 ;  /* 0x0002000601007387 */ /* 0x0001e80000100800 */
[----:B------:R0:W-:Y:S01]  /*0a00*/  STL [R1+0x204], R7 ;  /* 0x0002040701007387 */ /* 0x0001e20000100800 */
[----:B------:R-:W-:Y:S05]  /*0a10*/  @!P3 BRA `(.L_x_5) ;  /* 0x00000000000cb947 */ /* 0x000fea0003800000 */
[----:B------:R-:W-:Y:S01]  /*0a20*/  UCGABAR_WAIT ;  /* 0x0000000000007dc7 */ /* 0x000fe20008000000 */
[----:B------:R-:W-:Y:S01]  /*0a30*/  CCTL.IVALL ;  /* 0x00000000ff00798f */ /* 0x000fe20002000000 */
[----:B------:R-:W-:Y:S05]  /*0a40*/  BRA `(.L_x_6) ;  /* 0x0000000000047947 */ /* 0x000fea0003800000 */
.L_x_5:
[----:B------:R-:W-:Y:S06]  /*0a50*/  BAR.SYNC.DEFER_BLOCKING 0x0 ;  /* 0x0000000000007b1d */ /* 0x000fec0000010000 */
.L_x_6:
[----:B------:R-:W-:Y:S05]  /*0a60*/  @!P2 BRA `(.L_x_7) ;  /* 0x0000015c00d0a947 */ /* 0x000fea0003800000 */
[----:B------:R-:W-:-:S06]  /*0a70*/  UISETP.GT.U32.AND UP0, UPT, UR16, 0x1, UPT ;  /* 0x000000011000788c */ /* 0x000fcc000bf04070 */
[----:B------:R-:W-:-:S13]  /*0a80*/  PLOP3.LUT P0, PT, PT, PT, UP0, 0x80, 0x0 ;  /* 0x000000000000781c */ /* 0x000fda0003f0f008 */
[----:B------:R-:W-:Y:S05]  /*0a90*/  @P0 EXIT ;  /* 0x000000000000094d */ /* 0x000fea0003800000 */
[----:B------:R-:W-:Y:S01]  /*0aa0*/  ULDC.64 UR4, c[0x0][0x650] ;  /* 0x0001940000047ab9 */ /* 0x000fe20000000a00 */
[----:B------:R-:W-:Y:S01]  /*0ab0*/  UMOV UR41, 0xffffffff ;  /* 0xffffffff00297882 */ /* 0x000fe20000000000 */
[----:B------:R-:W-:Y:S01]  /*0ac0*/  ISETP.GE.U32.AND P0, PT, R7, UR4, PT ;  /* 0x0000000407007c0c */ /* 0x000fe2000bf06070 */
[----:B------:R-:W-:Y:S01]  /*0ad0*/  UMOV UR42, 0xffffffff ;  /* 0xffffffff002a7882 */ /* 0x000fe20000000000 */
[----:B------:R-:W-:Y:S01]  /*0ae0*/  UMOV UR43, 0xffffffff ;  /* 0xffffffff002b7882 */ /* 0x000fe20000000000 */
[----:B------:R-:W-:Y:S02]  /*0af0*/  PRMT R0, RZ, 0x7610, R0 ;  /* 0x00007610ff007816 */ /* 0x000fe40000000000 */
[----:B------:R-:W-:-:S13]  /*0b00*/  ISETP.GE.U32.AND.EX P0, PT, R6, UR5, PT, P0 ;  /* 0x0000000506007c0c */ /* 0x000fda000bf06100 */
[----:B------:R-:W-:Y:S05]  /*0b10*/  @P0 BRA `(.L_x_8) ;  /* 0x0000000400480947 */ /* 0x000fea0003800000 */
[----:B------:R-:W-:Y:S01]  /*0b20*/  ULDC.64 UR16, c[0x0][0x628] ;  /* 0x00018a0000107ab9 */ /* 0x000fe20000000a00 */
[C---:B------:R-:W-:Y:S01]  /*0b30*/  R2UR UR19, R7.reuse ;  /* 0x00000000071372ca */ /* 0x040fe200000e0000 */
[----:B------:R-:W-:Y:S01]  /*0b40*/  ULDC UR18, c[0x0][0x630] ;  /* 0x00018c0000127ab9 */ /* 0x000fe20000000800 */
[----:B------:R-:W-:Y:S02]  /*0b50*/  ISETP.NE.U32.AND P0, PT, RZ, UR16, PT ;  /* 0x00000010ff007c0c */ /* 0x000fe4000bf05070 */
[----:B------:R-:W-:Y:S02]  /*0b60*/  R2UR UR4, R7 ;  /* 0x00000000070472ca */ /* 0x000fe400000e0000 */
[----:B------:R-:W-:Y:S02]  /*0b70*/  ISETP.NE.AND.EX P0, PT, RZ, UR17, PT, P0 ;  /* 0x00000011ff007c0c */ /* 0x000fe4000bf05300 */
[----:B------:R-:W-:-:S11]  /*0b80*/  R2UR UR5, R6 ;  /* 0x00000000060572ca */ /* 0x000fd600000e0000 */
[----:B------:R-:W-:Y:S05]  /*0b90*/  @!P0 BRA `(.L_x_9) ;  /* 0x0000000000308947 */ /* 0x000fea0003800000 */
[----:B------:R-:W-:Y:S01]  /*0ba0*/  R2UR UR4, R7 ;  /* 0x00000000070472ca */ /* 0x000fe200000e0000 */
[----:B------:R-:W-:Y:S01]  /*0bb0*/  ULDC UR9, c[0x0][0x634] ;  /* 0x00018d0000097ab9 */ /* 0x000fe20000000800 */
[----:B------:R-:W-:-:S11]  /*0bc0*/  R2UR UR13, R6 ;  /* 0x00000000060d72ca */ /* 0x000fd600000e0000 */
[----:B------:R-:W-:-:S04]  /*0bd0*/  UIADD3 UR9, UP0, UR4, UR9, URZ ;  /* 0x0000000904097290 */ /* 0x000fc8000ff1e03f */
[----:B------:R-:W-:-:S04]  /*0be0*/  UIADD3.X UR13, URZ, UR13, URZ, UP0, !UPT ;  /* 0x0000000d3f0d7290 */ /* 0x000fc800087fe43f */
[----:B------:R-:W-:-:S04]  /*0bf0*/  UIMAD.WIDE.U32 UR4, UR13, UR16, URZ ;  /* 0x000000100d0472a5 */ /* 0x000fc8000f8e003f */
[----:B------:R-:W-:Y:S02]  /*0c00*/  UIMAD.WIDE.U32 UR6, UP0, UR9, UR17, UR4 ;  /* 0x00000011090672a5 */ /* 0x000fe4000f800004 */
[----:B------:R-:W-:Y:S02]  /*0c10*/  UIMAD.WIDE.U32 UR4, UR9, UR16, URZ ;  /* 0x00000010090472a5 */ /* 0x000fe4000f8e003f */
[----:B------:R-:W-:Y:S02]  /*0c20*/  UIADD3.X UR15, URZ, URZ, URZ, UP0, !UPT ;  /* 0x0000003f3f0f7290 */ /* 0x000fe400087fe43f */
[----:B------:R-:W-:Y:S01]  /*0c30*/  UIADD3 URZ, UP0, UR5, UR6, URZ ;  /* 0x00000006053f7290 */ /* 0x000fe2000ff1e03f */
[----:B------:R-:W-:-:S03]  /*0c40*/  UMOV UR14, UR7 ;  /* 0x00000007000e7c82 */ /* 0x000fc60008000000 */
[----:B------:R-:W-:-:S12]  /*0c50*/  UIMAD.WIDE.U32.X UR4, UR13, UR17, UR14, UP0 ;  /* 0x000000110d0472a5 */ /* 0x000fd800080e040e */
.L_x_9:
[----:B------:R-:W-:Y:S01]  /*0c60*/  USHF.R.U64 UR43, UR4, UR18, UR5 ;  /* 0x00000012042b7299 */ /* 0x000fe20008001205 */
[----:B------:R-:W-:Y:S01]  /*0c70*/  R2UR UR7, R6 ;  /* 0x00000000060772ca */ /* 0x000fe200000e0000 */
[----:B------:R-:W-:Y:S02]  /*0c80*/  USHF.R.U32.HI UR4, URZ, UR18, UR5 ;  /* 0x000000123f047299 */ /* 0x000fe40008011605 */
[----:B------:R-:W-:Y:S01]  /*0c90*/  UIADD3 UR5, UP0, URZ, -UR43, URZ ;  /* 0x8000002b3f057290 */ /* 0x000fe2000ff1e03f */
[----:B------:R-:W-:Y:S01]  /*0ca0*/  ULDC.64 UR14, c[0x0][0x620] ;  /* 0x00018800000e7ab9 */ /* 0x000fe20000000a00 */
[----:B------:R-:W-:Y:S02]  /*0cb0*/  UMOV UR6, UR19 ;  /* 0x0000001300067c82 */ /* 0x000fe40008000000 */
[----:B------:R-:W-:Y:S01]  /*0cc0*/  UIADD3.X UR4, URZ, ~UR4, URZ, UP0, !UPT ;  /* 0x800000043f047290 */ /* 0x000fe200087fe43f */
[----:B------:R-:W-:Y:S01]  /*0cd0*/  ULDC UR9, c[0x0][0x618] ;  /* 0x0001860000097ab9 */ /* 0x000fe20000000800 */
[----:B------:R-:W-:-:S02]  /*0ce0*/  UIMAD UR12, UR11, UR12, UR10 ;  /* 0x0000000c0b0c72a4 */ /* 0x000fc4000f8e020a */
[----:B------:R-:W-:Y:S02]  /*0cf0*/  UIMAD UR4, UR4, UR14, URZ ;  /* 0x0000000e040472a4 */ /* 0x000fe4000f8e023f */
[----:B------:R-:W-:Y:S02]  /*0d00*/  UIMAD.WIDE.U32 UR6, UR5, UR14, UR6 ;  /* 0x0000000e050672a5 */ /* 0x000fe4000f8e0006 */
[----:B------:R-:W-:Y:S01]  /*0d10*/  UIMAD UR4, UR5, UR15, UR4 ;  /* 0x0000000f050472a4 */ /* 0x000fe2000f8e0204 */
[----:B------:R-:W-:Y:S01]  /*0d20*/  ULDC UR10, c[0x0][0x608] ;  /* 0x00018200000a7ab9 */ /* 0x000fe20000000800 */
[----:B------:R-:W-:Y:S02]  /*0d30*/  ULDC UR18, c[0x0][0x658] ;  /* 0x0001960000127ab9 */ /* 0x000fe40000000800 */
[----:B------:R-:W-:Y:S01]  /*0d40*/  UIADD3 UR7, UR7, UR4, URZ ;  /* 0x0000000407077290 */ /* 0x000fe2000fffe03f */
[----:B------:R-:W-:Y:S02]  /*0d50*/  UMOV UR11, 0xffffffff ;  /* 0xffffffff000b7882 */ /* 0x000fe40000000000 */
[----:B------:R-:W-:Y:S01]  /*0d60*/  ULDC.64 UR4, c[0x0][0x640] ;  /* 0x0001900000047ab9 */ /* 0x000fe20000000a00 */
[----:B------:R-:W-:Y:S01]  /*0d70*/  USHF.R.U64 UR16, UR6, UR9, UR7 ;  /* 0x0000000906107299 */ /* 0x000fe20008001207 */
[----:B------:R-:W-:Y:S01]  /*0d80*/  ISETP.NE.U32.AND P0, PT, RZ, UR4, PT ;  /* 0x00000004ff007c0c */ /* 0x000fe2000bf05070 */
[----:B------:R-:W-:-:S02]  /*0d90*/  USHF.R.U32.HI UR7, URZ, UR9, UR7 ;  /* 0x000000093f077299 */ /* 0x000fc40008011607 */
[----:B------:R-:W-:Y:S01]  /*0da0*/  USHF.L.U32 UR6, UR11, UR18, URZ ;  /* 0x000000120b067299 */ /* 0x000fe2000800063f */
[----:B------:R-:W-:Y:S01]  /*0db0*/  ISETP.NE.AND.EX P0, PT, RZ, UR5, PT, P0 ;  /* 0x00000005ff007c0c */ /* 0x000fe2000bf05300 */
[----:B------:R-:W-:Y:S02]  /*0dc0*/  USHF.R.U64 UR22, UR16, UR10, UR7 ;  /* 0x0000000a10167299 */ /* 0x000fe40008001207 */
[----:B------:R-:W-:Y:S02]  /*0dd0*/  USHF.R.U32.HI UR7, URZ, UR10, UR7 ;  /* 0x0000000a3f077299 */ /* 0x000fe40008011607 */
[----:B------:R-:W-:Y:S02]  /*0de0*/  UISETP.NE.AND UP1, UPT, UR45, URZ, UPT ;  /* 0x0000003f2d00728c */ /* 0x000fe4000bf25270 */
[----:B------:R-:W-:Y:S01]  /*0df0*/  USHF.R.U64 UR23, UR22, UR18, UR7 ;  /* 0x0000001216177299 */ /* 0x000fe20008001207 */
[----:B------:R-:W-:Y:S01]  /*0e00*/  ULDC UR17, c[0x0][0x600] ;  /* 0x0001800000117ab9 */ /* 0x000fe20000000800 */
[----:B------:R-:W-:-:S02]  /*0e10*/  ULOP3.LUT UR13, URZ, UR6, URZ, 0x33, !UPT ;  /* 0x000000063f0d7292 */ /* 0x000fc4000f8e333f */
[----:B------:R-:W-:Y:S02]  /*0e20*/  UIADD3 UR15, UR17, -0x1, URZ ;  /* 0xffffffff110f7890 */ /* 0x000fe4000fffe03f */
[----:B------:R-:W-:Y:S02]  /*0e30*/  USEL UR12, UR8, UR12, !UP1 ;  /* 0x0000000c080c7287 */ /* 0x000fe4000c800000 */
[----:B------:R-:W-:Y:S01]  /*0e40*/  USHF.R.U32.HI UR7, URZ, UR18, UR7 ;  /* 0x000000123f077299 */ /* 0x000fe20008011607 */
[----:B------:R-:W-:Y:S01]  /*0e50*/  ULDC UR19, c[0x0][0x648] ;  /* 0x0001920000137ab9 */ /* 0x000fe20000000800 */
[----:B------:R-:W-:Y:S01]  /*0e60*/  ULDC UR20, c[0x0][0x638] ;  /* 0x00018e0000147ab9 */ /* 0x000fe20000000800 */
[----:B------:R-:W-:Y:S01]  /*0e70*/  UMOV UR21, 0x1 ;  /* 0x0000000100157882 */ /* 0x000fe20000000000 */
[----:B------:R-:W-:Y:S01]  /*0e80*/  UMOV UR6, UR23 ;  /* 0x0000001700067c82 */ /* 0x000fe20008000000 */
[----:B------:R-:W-:Y:S07]  /*0e90*/  @!P0 BRA `(.L_x_10) ;  /* 0x0000000000308947 */ /* 0x000fee0003800000 */
[----:B------:R-:W-:Y:S02]  /*0ea0*/  ULDC UR10, c[0x0][0x64c] ;  /* 0x00019300000a7ab9 */ /* 0x000fe40000000800 */
        /* <DEDUP_REMOVED lines=8> */
[----:B------:R-:W-:-:S07]  /*0f30*/  UIMAD.WIDE.U32.X UR4, UR14, UR5, UR10, UP0 ;  /* 0x000000050e0472a5 */ /* 0x000fce00080e040a */
[----:B------:R-:W-:Y:S01]  /*0f40*/  UMOV UR6, UR4 ;  /* 0x0000000400067c82 */ /* 0x000fe20008000000 */
[----:B------:R-:W-:-:S05]  /*0f50*/  UMOV UR7, UR5 ;  /* 0x0000000500077c82 */ /* 0x000fca0008000000 */
.L_x_10:
[----:B------:R-:W-:Y:S01]  /*0f60*/  USHF.R.U64 UR5, UR6, UR19, UR7 ;  /* 0x0000001306057299 */ /* 0x000fe20008001207 */
[----:B------:R-:W-:Y:S01]  /*0f70*/  IMAD.MOV.U32 R0, RZ, RZ, 0x1 ;  /* 0x00000001ff007424 */ /* 0x000fe200078e00ff */
[----:B------:R-:W-:Y:S02]  /*0f80*/  USHF.L.U32 UR4, UR21, UR18, URZ ;  /* 0x0000001215047299 */ /* 0x000fe4000800063f */
[----:B------:R-:W-:Y:S02]  /*0f90*/  ULOP3.LUT UR13, UR22, UR13, URZ, 0xc0, !UPT ;  /* 0x0000000d160d7292 */ /* 0x000fe4000f8ec03f */
[----:B------:R-:W-:Y:S02]  /*0fa0*/  UIADD3 UR6, -UR5, URZ, URZ ;  /* 0x0000003f05067290 */ /* 0x000fe4000fffe13f */
[----:B------:R-:W-:Y:S02]  /*0fb0*/  UIMAD UR13, UR4, UR5, UR13 ;  /* 0x00000005040d72a4 */ /* 0x000fe4000f8e020d */
[----:B------:R-:W-:-:S02]  /*0fc0*/  ULOP3.LUT UR15, UR16, UR15, URZ, 0xc0, !UPT ;  /* 0x0000000f100f7292 */ /* 0x000fc4000f8ec03f */
[----:B------:R-:W-:Y:S01]  /*0fd0*/  UIMAD UR4, UR6, UR20, UR23 ;  /* 0x00000014060472a4 */ /* 0x000fe2000f8e0217 */
[----:B------:R-:W-:Y:S01]  /*0fe0*/  ULDC UR5, c[0x0][0x610] ;  /* 0x0001840000057ab9 */ /* 0x000fe20000000800 */
[----:B------:R-:W-:Y:S02]  /*0ff0*/  UISETP.NE.AND UP0, UPT, UR45, URZ, UPT ;  /* 0x0000003f2d00728c */ /* 0x000fe4000bf05270 */
[----:B------:R-:W-:Y:S02]  /*1000*/  UIMAD UR12, UR13, UR5, UR12 ;  /* 0x000000050d0c72a4 */ /* 0x000fe4000f8e020c */
[----:B------:R-:W-:-:S04]  /*1010*/  UIMAD UR4, UR4, UR17, UR15 ;  /* 0x00000011040472a4 */ /* 0x000fc8000f8e020f */
[----:B------:R-:W-:Y:S02]  /*1020*/  USEL UR42, UR4, UR12, !UP0 ;  /* 0x0000000c042a7287 */ /* 0x000fe4000c000000 */
[----:B------:R-:W-:-:S12]  /*1030*/  USEL UR41, UR12, UR4, !UP0 ;  /* 0x000000040c297287 */ /* 0x000fd8000c000000 */
.L_x_8:
[----:B------:R-:W-:-:S08]  /*1040*/  NOP ;  /* 0x0000000000007918 */ /* 0x000fd00000000000 */
[----:B------:R-:W1:Y:S02]  /*1050*/  USETMAXREG.TRY_ALLOC.CTAPOOL UP0, 0xf0 ;  /* 0x000000f0000079c8 */ /* 0x000e640008000600 */
[----:B-1----:R-:W-:-:S13]  /*1060*/  PLOP3.LUT P0, PT, PT, PT, UP0, 0x80, 0x0 ;  /* 0x000000000000781c */ /* 0x002fda0003f0f008 */
[----:B------:R-:W-:Y:S05]  /*1070*/  @!P0 BRA `(.L_x_8) ;  /* 0xfffffffc00f08947 */ /* 0x000fea000383ffff */
[----:B------:R-:W-:Y:S01]  /*1080*/  ULDC.64 UR4, c[0x0][0x598] ;  /* 0x0001660000047ab9 */ /* 0x000fe20000000a00 */
[----:B------:R-:W-:Y:S01]  /*1090*/  ULDC.64 UR36, c[0x0][0x208] ;  /* 0x0000820000247ab9 */ /* 0x000fe20000000a00 */
[----:B------:R-:W-:-:S04]  /*10a0*/  ISETP.NE.U32.AND P0, PT, RZ, UR4, PT ;  /* 0x00000004ff007c0c */ /* 0x000fc8000bf05070 */
[----:B------:R-:W-:-:S13]  /*10b0*/  ISETP.NE.AND.EX P0, PT, RZ, UR5, PT, P0 ;  /* 0x00000005ff007c0c */ /* 0x000fda000bf05300 */
[----:B------:R-:W-:Y:S05]  /*10c0*/  @!P0 BRA `(.L_x_11) ;  /* 0x00000000001c8947 */ /* 0x000fea0003800000 */
[----:B------:R-:W1:Y:S02]  /*10d0*/  LDC.64 R2, c[0x0][0x598] ;  /* 0x00016600ff027b82 */ /* 0x000e640000000a00 */
[----:B-1----:R-:W2:Y:S02]  /*10e0*/  LDG.E.64 R2, desc[UR36][R2.64] ;  /* 0x0000002402027981 */ /* 0x002ea4000c1e1b00 */
[----:B--2---:R-:W-:-:S04]  /*10f0*/  ISETP.NE.U32.AND P0, PT, R2, RZ, PT ;  /* 0x000000ff0200720c */ /* 0x004fc80003f05070 */
[----:B------:R-:W-:-:S13]  /*1100*/  ISETP.NE.AND.EX P0, PT, R3, RZ, PT, P0 ;  /* 0x000000ff0300720c */ /* 0x000fda0003f05300 */
[----:B------:R-:W-:Y:S05]  /*1110*/  @!P0 BRA `(.L_x_11) ;  /* 0x0000000000088947 */ /* 0x000fea0003800000 */
[----:B------:R1:W5:Y:S01]  /*1120*/  LD.E R2, desc[UR36][R2.64] ;  /* 0x0000002402027980 */ /* 0x000362000c101900 */
[----:B------:R-:W-:Y:S05]  /*1130*/  BRA `(.L_x_12) ;  /* 0x0000000000247947 */ /* 0x000fea0003800000 */
.L_x_11:
[----:B------:R-:W-:Y:S02]  /*1140*/  ULDC.64 UR4, c[0x0][0x588] ;  /* 0x0001620000047ab9 */ /* 0x000fe40000000a00 */
[----:B------:R-:W-:-:S04]  /*1150*/  ISETP.NE.U32.AND P0, PT, RZ, UR4, PT ;  /* 0x00000004ff007c0c */ /* 0x000fc8000bf05070 */
[----:B------:R-:W-:-:S13]  /*1160*/  ISETP.NE.AND.EX P0, PT, RZ, UR5, PT, P0 ;  /* 0x00000005ff007c0c */ /* 0x000fda000bf05300 */
[----:B------:R-:W-:Y:S05]  /*1170*/  @!P0 BRA `(.L_x_13) ;  /* 0x00000000000c8947 */ /* 0x000fea0003800000 */
[----:B------:R-:W1:Y:S02]  /*1180*/  LDC.64 R2, c[0x0][0x588] ;  /* 0x00016200ff027b82 */ /* 0x000e640000000a00 */
[----:B-1----:R2:W5:Y:S01]  /*1190*/  LDG.E R2, desc[UR36][R2.64] ;  /* 0x0000002402027981 */ /* 0x002562000c1e1900 */
[----:B------:R-:W-:Y:S05]  /*11a0*/  BRA `(.L_x_12) ;  /* 0x0000000000087947 */ /* 0x000fea0003800000 */
.L_x_13:
[----:B------:R-:W-:Y:S02]  /*11b0*/  ULDC UR4, c[0x0][0x580] ;  /* 0x0001600000047ab9 */ /* 0x000fe40000000800 */
[----:B------:R-:W-:-:S07]  /*11c0*/  IMAD.U32 R2, RZ, RZ, UR4 ;  /* 0x00000004ff027e24 */ /* 0x000fce000f8e00ff */
.L_x_12:
[----:B------:R-:W-:Y:S02]  /*11d0*/  ULDC.64 UR4, c[0x0][0x5a0] ;  /* 0x0001680000047ab9 */ /* 0x000fe40000000a00 */
[----:B------:R-:W-:-:S04]  /*11e0*/  ISETP.NE.U32.AND P0, PT, RZ, UR4, PT ;  /* 0x00000004ff007c0c */ /* 0x000fc8000bf05070 */
[----:B------:R-:W-:-:S13]  /*11f0*/  ISETP.NE.AND.EX P0, PT, RZ, UR5, PT, P0 ;  /* 0x00000005ff007c0c */ /* 0x000fda000bf05300 */
[----:B------:R-:W-:Y:S05]  /*1200*/  @!P0 BRA `(.L_x_14) ;  /* 0x00000000001c8947 */ /* 0x000fea0003800000 */
[----:B------:R-:W3:Y:S02]  /*1210*/  LDC.64 R4, c[0x0][0x5a0] ;  /* 0x00016800ff047b82 */ /* 0x000ee40000000a00 */
[----:B---3--:R-:W3:Y:S02]  /*1220*/  LDG.E.64 R4, desc[UR36][R4.64] ;  /* 0x0000002404047981 */ /* 0x008ee4000c1e1b00 */
[----:B---3--:R-:W-:-:S04]  /*1230*/  ISETP.NE.U32.AND P0, PT, R4, RZ, PT ;  /* 0x000000ff0400720c */ /* 0x008fc80003f05070 */
[----:B------:R-:W-:-:S13]  /*1240*/  ISETP.NE.AND.EX P0, PT, R5, RZ, PT, P0 ;  /* 0x000000ff0500720c */ /* 0x000fda0003f05300 */
[----:B------:R-:W-:Y:S05]  /*1250*/  @!P0 BRA `(.L_x_14) ;  /* 0x0000000000088947 */ /* 0x000fea0003800000 */
[----:B------:R3:W5:Y:S01]  /*1260*/  LD.E R16, desc[UR36][R4.64] ;  /* 0x0000002404107980 */ /* 0x000762000c101900 */
[----:B------:R-:W-:Y:S05]  /*1270*/  BRA `(.L_x_15) ;  /* 0x0000000000247947 */ /* 0x000fea0003800000 */
.L_x_14:
[----:B------:R-:W-:Y:S02]  /*1280*/  ULDC.64 UR4, c[0x0][0x590] ;  /* 0x0001640000047ab9 */ /* 0x000fe40000000a00 */
[----:B------:R-:W-:-:S04]  /*1290*/  ISETP.NE.U32.AND P0, PT, RZ, UR4, PT ;  /* 0x00000004ff007c0c */ /* 0x000fc8000bf05070 */
[----:B------:R-:W-:-:S13]  /*12a0*/  ISETP.NE.AND.EX P0, PT, RZ, UR5, PT, P0 ;  /* 0x00000005ff007c0c */ /* 0x000fda000bf05300 */
[----:B------:R-:W-:Y:S05]  /*12b0*/  @!P0 BRA `(.L_x_16) ;  /* 0x00000000000c8947 */ /* 0x000fea0003800000 */
[----:B------:R-:W3:Y:S02]  /*12c0*/  LDC.64 R4, c[0x0][0x590] ;  /* 0x00016400ff047b82 */ /* 0x000ee40000000a00 */
[----:B---3--:R4:W5:Y:S01]  /*12d0*/  LDG.E R16, desc[UR36][R4.64] ;  /* 0x0000002404107981 */ /* 0x008962000c1e1900 */
[----:B------:R-:W-:Y:S05]  /*12e0*/  BRA `(.L_x_15) ;  /* 0x0000000000087947 */ /* 0x000fea0003800000 */
.L_x_16:
[----:B------:R-:W-:Y:S02]  /*12f0*/  ULDC UR4, c[0x0][0x584] ;  /* 0x0001610000047ab9 */ /* 0x000fe40000000800 */
[----:B------:R-:W-:-:S07]  /*1300*/  IMAD.U32 R16, RZ, RZ, UR4 ;  /* 0x00000004ff107e24 */ /* 0x000fce000f8e00ff */
.L_x_15:
[----:B------:R-:W-:-:S13]  /*1310*/  LOP3.LUT P0, RZ, R0, 0xff, RZ, 0xc0, !PT ;  /* 0x000000ff00ff7812 */ /* 0x000fda000780c0ff */
[----:B------:R-:W-:Y:S05]  /*1320*/  @!P0 EXIT ;  /* 0x000000000000894d */ /* 0x000fea0003800000 */
[----:B------:R-:W-:Y:S01]  /*1330*/  ULDC UR4, c[0x0][0x28c] ;  /* 0x0000a30000047ab9 */ /* 0x000fe20000000800 */
[----:B------:R-:W-:Y:S01]  /*1340*/  UMOV UR38, URZ ;  /* 0x0000003f00267c82 */ /* 0x000fe20008000000 */
[----:B------:R-:W-:Y:S01]  /*1350*/  UIADD3 UR4, UR4, 0x1f, URZ ;  /* 0x0000001f04047890 */ /* 0x000fe2000fffe03f */
[----:B------:R-:W-:-:S03]  /*1360*/  UMOV UR39, URZ ;  /* 0x0000003f00277c82 */ /* 0x000fc60008000000 */
[----:B------:R-:W-:-:S04]  /*1370*/  USHF.R.S32.HI UR5, URZ, 0x1f, UR4 ;  /* 0x0000001f3f057899 */ /* 0x000fc80008011404 */
[----:B------:R-:W-:-:S04]  /*1380*/  ULEA.HI UR5, UR5, UR4, URZ, 0x5 ;  /* 0x0000000405057291 */ /* 0x000fc8000f8f283f */
[----:B------:R-:W-:-:S12]  /*1390*/  USHF.R.S32.HI UR44, URZ, 0x5, UR5 ;  /* 0x000000053f2c7899 */ /* 0x000fd80008011405 */
.L_x_546:
[----:B0-----:R-:W0:Y:S01]  /*13a0*/  S2R R0, SR_TID.X ;  /* 0x0000000000007919 */ /* 0x001e220000002100 */
[----:B-1----:R-:W1:Y:S01]  /*13b0*/  S2UR UR7, SR_CgaCtaId ;  /* 0x00000000000779c3 */ /* 0x002e620000008800 */
[----:B------:R-:W-:Y:S02]  /*13c0*/  UMOV UR6, 0x400 ;  /* 0x0000040000067882 */ /* 0x000fe40000000000 */
[----:B-1----:R-:W-:Y:S01]  /*13d0*/  ULEA UR6, UR7, UR6, 0x18 ;  /* 0x0000000607067291 */ /* 0x002fe2000f8ec03f */
[----:B0-----:R-:W-:-:S04]  /*13e0*/  LOP3.LUT R0, R0, 0x80, RZ, 0xc0, !PT ;  /* 0x0000008000007812 */ /* 0x001fc800078ec0ff */
[----:B------:R-:W-:-:S06]  /*13f0*/  SHF.R.U32.HI R0, RZ, 0x7, R0 ;  /* 0x00000007ff007819 */ /* 0x000fcc0000011600 */
[----:B------:R-:W0:Y:S02]  /*1400*/  SHFL.IDX PT, R0, R0, RZ, 0x1f ;  /* 0x00001fff00007589 */ /* 0x000e2400000e0000 */
[----:B0-----:R-:W-:-:S13]  /*1410*/  R2UR UR4, R0 ;  /* 0x00000000000472ca */ /* 0x001fda00000e0000 */
[----:B------:R-:W-:-:S04]  /*1420*/  ULEA.HI UR5, UR4, UR4, URZ, 0x1 ;  /* 0x0000000404057291 */ /* 0x000fc8000f8f083f */
[----:B------:R-:W-:-:S04]  /*1430*/  ULOP3.LUT UR5, UR5, 0xffffe, URZ, 0xc0, !UPT ;  /* 0x000ffffe05057892 */ /* 0x000fc8000f8ec03f */
[----:B------:R-:W-:-:S03]  /*1440*/  UIADD3 UR5, UR4, -UR5, URZ ;  /* 0x8000000504057290 */ /* 0x000fc6000fffe03f */
[----:B------:R-:W-:Y:S01]  /*1450*/  ULDC UR4, c[0x0][0x28c] ;  /* 0x0000a30000047ab9 */ /* 0x000fe20000000800 */
[----:B------:R-:W-:Y:S01]  /*1460*/  ULEA UR5, UR5, UR6, 0xc ;  /* 0x0000000605057291 */ /* 0x000fe2000f8e603f */
[----:B------:R-:W-:-:S03]  /*1470*/  ISETP.LT.AND P0, PT, RZ, UR4, PT ;  /* 0x00000004ff007c0c */ /* 0x000fc6000bf01270 */
[----:B------:R-:W-:-:S04]  /*1480*/  UIADD3 UR5, UR5, 0x180, URZ ;  /* 0x0000018005057890 */ /* 0x000fc8000fffe03f */
[----:B------:R-:W-:-:S04]  /*1490*/  USHF.R.U32.HI UR5, URZ, 0x4, UR5 ;  /* 0x000000043f057899 */ /* 0x000fc80008011605 */
[----:B------:R-:W-:Y:S02]  /*14a0*/  ULOP3.LUT UR46, UR5, 0x3fff, URZ, 0xc0, !UPT ;  /* 0x00003fff052e7892 */ /* 0x000fe4000f8ec03f */
[----:B---3--:R-:W-:Y:S10]  /*14b0*/  @P0 BRA `(.L_x_17) ;  /* 0x0000000000400947 */ /* 0x008ff40003800000 */
[----:B------:R-:W-:Y:S01]  /*14c0*/  MOV R0, 0x0 ;  /* 0x0000000000007802 */ /* 0x000fe20000000f00 */
[----:B------:R-:W-:Y:S01]  /*14d0*/  ULDC.64 UR4, c[0x4][0x68] ;  /* 0x01001a0000047ab9 */ /* 0x000fe20000000a00 */
[----:B------:R-:W-:Y:S01]  /*14e0*/  ULDC.64 UR6, c[0x4][0x8] ;  /* 0x0100020000067ab9 */ /* 0x000fe20000000a00 */
[----:B---34-:R-:W-:Y:S01]  /*14f0*/  MOV R4, UR4 ;  /* 0x0000000400047c02 */ /* 0x018fe20008000f00 */
[----:B------:R0:W1:Y:S01]  /*1500*/  LDC.64 R14, c[0x4][R0] ;  /* 0x01000000000e7b82 */ /* 0x0000620000000a00 */
[----:B------:R-:W-:Y:S01]  /*1510*/  IMAD.U32 R5, RZ, RZ, UR5 ;  /* 0x00000005ff057e24 */ /* 0x000fe2000f8e00ff */
[----:B------:R-:W-:Y:S01]  /*1520*/  ULDC.64 UR4, c[0x4][0x70] ;  /* 0x01001c0000047ab9 */ /* 0x000fe20000000a00 */
[----:B------:R-:W-:Y:S01]  /*1530*/  IMAD.U32 R10, RZ, RZ, UR6 ;  /* 0x00000006ff0a7e24 */ /* 0x000fe2000f8e00ff */
[----:B------:R-:W-:Y:S01]  /*1540*/  MOV R11, UR7 ;  /* 0x00000007000b7c02 */ /* 0x000fe20008000f00 */
[----:B------:R-:W-:Y:S02]  /*1550*/  IMAD.U32 R6, RZ, RZ, UR4 ;  /* 0x00000004ff067e24 */ /* 0x000fe4000f8e00ff */
[----:B------:R-:W-:-:S02]  /*1560*/  IMAD.U32 R7, RZ, RZ, UR5 ;  /* 0x00000005ff077e24 */ /* 0x000fc4000f8e00ff */
[----:B------:R-:W-:Y:S02]  /*1570*/  IMAD.MOV.U32 R8, RZ, RZ, 0x1e1 ;  /* 0x000001e1ff087424 */ /* 0x000fe400078e00ff */
[----:B------:R-:W-:Y:S02]  /*1580*/  IMAD.MOV.U32 R12, RZ, RZ, 0x1 ;  /* 0x00000001ff0c7424 */ /* 0x000fe400078e00ff */
[----:B0-----:R-:W-:-:S07]  /*1590*/  IMAD.MOV.U32 R13, RZ, RZ, RZ ;  /* 0x000000ffff0d7224 */ /* 0x001fce00078e00ff */
[----:B------:R-:W-:-:S07]  /*15a0*/  LEPC R20, `(.L_x_17) ;  /* 0x000000001014794e */ /* 0x000fce0000000000 */
[----:B-12--5:R-:W-:Y:S05]  /*15b0*/  CALL.ABS.NOINC R14 ;  /* 0x000000000e007343 */ /* 0x026fea0003c00000 */
.L_x_17:
[----:B------:R-:W-:-:S06]  /*15c0*/  ULOP3.LUT UR4, UR40, 0x1, URZ, 0xfc, !UPT ;  /* 0x0000000128047892 */ /* 0x000fcc000f8efc3f */
[----:B------:R-:W-:-:S05]  /*15d0*/  IMAD.U32 R0, RZ, RZ, UR4 ;  /* 0x00000004ff007e24 */ /* 0x000fca000f8e00ff */
[----:B------:R-:W-:-:S13]  /*15e0*/  ISETP.NE.AND P0, PT, R0, 0x3, PT ;  /* 0x000000030000780c */ /* 0x000fda0003f05270 */
[----:B------:R-:W-:Y:S05]  /*15f0*/  @!P0 BRA `(.L_x_18) ;  /* 0x0000000000048947 */ /* 0x000fea0003800000 */
[----:B------:R-:W-:Y:S01]  /*1600*/  BPT.TRAP 0x1 ;  /* 0x000000040000795c */ /* 0x000fe20000300000 */
.L_x_18:
[----:B------:R-:W0:Y:S01]  /*1610*/  S2UR UR5, SR_CgaCtaId ;  /* 0x00000000000579c3 */ /* 0x000e220000008800 */
[----:B------:R-:W-:Y:S01]  /*1620*/  UMOV UR4, 0x400 ;  /* 0x0000040000047882 */ /* 0x000fe20000000000 */
[----:B---34-:R-:W-:Y:S01]  /*1630*/  MOV R5, UR39 ;  /* 0x0000002700057c02 */ /* 0x018fe20008000f00 */
[----:B--2---:R-:W-:-:S05]  /*1640*/  IMAD.U32 R3, RZ, RZ, UR38 ;  /* 0x00000026ff037e24 */ /* 0x004fca000f8e00ff */
[----:B------:R-:W-:Y:S01]  /*1650*/  SHF.L.U32 R3, R3, 0x1f, RZ ;  /* 0x0000001f03037819 */ /* 0x000fe200000006ff */
[----:B0-----:R-:W-:-:S06]  /*1660*/  ULEA UR4, UR5, UR4, 0x18 ;  /* 0x0000000405047291 */ /* 0x001fcc000f8ec03f */
[----:B------:R-:W-:-:S04]  /*1670*/  IMAD.U32 R0, RZ, RZ, UR4 ;  /* 0x00000004ff007e24 */ /* 0x000fc8000f8e00ff */
[----:B------:R-:W-:-:S04]  /*1680*/  IMAD R4, R5, 0x8, R0 ;  /* 0x0000000805047824 */ /* 0x000fc800078e0200 */
[----:B------:R0:W1:Y:S01]  /*1690*/  SYNCS.PHASECHK.TRANS64.TRYWAIT P1, [R4+URZ], R3 ;  /* 0x00000003040075a7 */ /* 0x000062000802017f */
[----:B------:R-:W-:Y:S05]  /*16a0*/  @!P0 BRA `(.L_x_19) ;  /* 0x0000000000048947 */ /* 0x000fea0003800000 */
[----:B------:R-:W-:Y:S01]  /*16b0*/  BPT.TRAP 0x1 ;  /* 0x000000040000795c */ /* 0x000fe20000300000 */
.L_x_19:
[----:B-1----:R-:W-:Y:S05]  /*16c0*/  @P1 BRA `(.L_x_20) ;  /* 0x0000000000081947 */ /* 0x002fea0003800000 */
[----:B------:R-:W1:Y:S02]  /*16d0*/  SYNCS.PHASECHK.TRANS64.TRYWAIT P1, [R4+URZ], R3 ;  /* 0x00000003040075a7 */ /* 0x000e64000802017f */
[----:B-1----:R-:W-:Y:S05]  /*16e0*/  @!P1 BRA `(.L_x_21) ;  /* 0x0000016800f49947 */ /* 0x002fea0003800000 */
.L_x_20:
[----:B------:R-:W-:-:S04]  /*16f0*/  UISETP.LT.AND UP0, UPT, UR44, 0x1, UPT ;  /* 0x000000012c00788c */ /* 0x000fc8000bf01270 */
[----:B------:R-:W-:-:S06]  /*1700*/  USEL UR4, UR44, 0x1, UP0 ;  /* 0x000000012c047887 */ /* 0x000fcc0008000000 */
[----:B01----:R-:W-:Y:S01]  /*1710*/  IMAD.U32 R4, RZ, RZ, UR4 ;  /* 0x00000004ff047e24 */ /* 0x003fe2000f8e00ff */
[----:B------:R-:W-:Y:S05]  /*1720*/  WARPSYNC.ALL ;  /* 0x0000000000007948 */ /* 0x000fea0003800000 */
[----:B------:R-:W-:-:S04]  /*1730*/  IADD3 R4, -R4, UR44, RZ ;  /* 0x0000002c04047c10 */ /* 0x000fc8000fffe1ff */
[----:B------:R-:W-:Y:S02]  /*1740*/  ISETP.GE.AND P1, PT, R4, 0x1, PT ;  /* 0x000000010400780c */ /* 0x000fe40003f26270 */
[----:B------:R-:W-:Y:S01]  /*1750*/  R2UR UR4, R0 ;  /* 0x00000000000472ca */ /* 0x000fe200000e0000 */
[----:B------:R-:W-:Y:S01]  /*1760*/  ULOP3.LUT UR8, UR46, 0x10000, URZ, 0xfc, !UPT ;  /* 0x000100002e087892 */ /* 0x000fe2000f8efc3f */
[----:B------:R-:W-:Y:S01]  /*1770*/  WARPGROUP.ARRIVE ;  /* 0x00000000000079c5 */ /* 0x000fe20000000000 */
[----:B------:R-:W-:Y:S01]  /*1780*/  UMOV UR5, 0x80000020 ;  /* 0x8000002000057882 */ /* 0x000fe20000000000 */
[----:B------:R-:W-:Y:S01]  /*1790*/  UMOV UR7, 0x80000020 ;  /* 0x8000002000077882 */ /* 0x000fe20000000000 */
[----:B------:R-:W-:-:S08]  /*17a0*/  ULEA UR10, UR39, UR8, 0xa ;  /* 0x00000008270a7291 */ /* 0x000fd0000f8e503f */
[----:B------:R-:W-:-:S04]  /*17b0*/  UIADD3 UR4, UR4, 0x1c180, URZ ;  /* 0x0001c18004047890 */ /* 0x000fc8000fffe03f */
[----:B------:R-:W-:-:S04]  /*17c0*/  USHF.R.U32.HI UR4, URZ, 0x4, UR4 ;  /* 0x000000043f047899 */ /* 0x000fc80008011604 */
[----:B------:R-:W-:-:S04]  /*17d0*/  ULOP3.LUT UR4, UR4, 0x3fff, URZ, 0xc0, !UPT ;  /* 0x00003fff04047892 */ /* 0x000fc8000f8ec03f */
[----:B------:R-:W-:-:S03]  /*17e0*/  ULOP3.LUT UR9, UR4, 0x10000, URZ, 0xfc, !UPT ;  /* 0x0001000004097892 */ /* 0x000fc6000f8efc3f */
[----:B------:R-:W-:Y:S01]  /*17f0*/  UMOV UR4, UR10 ;  /* 0x0000000a00047c82 */ /* 0x000fe20008000000 */
[----:B------:R-:W-:-:S07]  /*1800*/  ULEA UR11, UR39, UR9, 0xa ;  /* 0x00000009270b7291 */ /* 0x000fce000f8e503f */
[----:B------:R-:W-:Y:S02]  /*1810*/  UMOV UR6, UR11 ;  /* 0x0000000b00067c82 */ /* 0x000fe40008000000 */
[----:B------:R-:W-:Y:S01]  /*1820*/  HGMMA.64x256x16.F32 R24, gdesc[UR4], RZ, !UPT, gsb0 ;  /* 0x03e00000041879f0 */ /* 0x000fe2000c0008ff */
[----:B------:R-:W-:Y:S01]  /*1830*/  UIADD3 UR4, UR10, 0x200, URZ ;  /* 0x000002000a047890 */ /* 0x000fe2000fffe03f */
[----:B------:R-:W-:Y:S01]  /*1840*/  UMOV UR5, 0x80000020 ;  /* 0x8000002000057882 */ /* 0x000fe20000000000 */
[----:B------:R-:W-:Y:S02]  /*1850*/  WARPGROUP.DEPBAR.LE gsb0, 0x0 ;  /* 0x00008000000079c5 */ /* 0x000fe40000010000 */
[----:B------:R-:W-:Y:S01]  /*1860*/  STL.64 [R1], R24 ;  /* 0x0000001801007387 */ /* 0x000fe20000100a00 */
[----:B------:R-:W-:Y:S01]  /*1870*/  MOV R235, R51 ;  /* 0x0000003300eb7202 */ /* 0x000fe20000000f00 */
[----:B------:R-:W-:Y:S01]  /*1880*/  IMAD.MOV.U32 R234, RZ, RZ, R52 ;  /* 0x000000ffffea7224 */ /* 0x000fe200078e0034 */
[----:B------:R-:W-:Y:S01]  /*1890*/  MOV R230, R56 ;  /* 0x0000003800e67202 */ /* 0x000fe20000000f00 */
[----:B------:R-:W-:Y:S01]  /*18a0*/  STL.64 [R1+0x8], R26 ;  /* 0x0000081a01007387 */ /* 0x000fe20000100a00 */
[----:B------:R-:W-:Y:S01]  /*18b0*/  IMAD.MOV.U32 R233, RZ, RZ, R53 ;  /* 0x000000ffffe97224 */ /* 0x000fe200078e0035 */
[----:B------:R-:W-:Y:S01]  /*18c0*/  MOV R225, R61 ;  /* 0x0000003d00e17202 */ /* 0x000fe20000000f00 */
[----:B------:R-:W-:Y:S01]  /*18d0*/  IMAD.MOV.U32 R232, RZ, RZ, R54 ;  /* 0x000000ffffe87224 */ /* 0x000fe200078e0036 */
        /* <DEDUP_REMOVED lines=56> */
[----:B------:R0:W-:Y:S01]  /*1c60*/  STL [R1+0x68], R50 ;  /* 0x0000683201007387 */ /* 0x0001e20000100800 */
[----:B------:R-:W-:Y:S01]  /*1c70*/  IMAD.MOV.U32 R174, RZ, RZ, R90 ;  /* 0x000000ffffae7224 */ /* 0x000fe200078e005a */
[----:B------:R-:W-:Y:S01]  /*1c80*/  MOV R3, R151 ;  /* 0x0000009700037202 */ /* 0x000fe20000000f00 */
[----:B------:R-:W-:Y:S01]  /*1c90*/  IMAD.MOV.U32 R176, RZ, RZ, R92 ;  /* 0x000000ffffb07224 */ /* 0x000fe200078e005c */
[----:B------:R-:W-:Y:S01]  /*1ca0*/  STL [R1+0x2b8], R152 ;  /* 0x0002b89801007387 */ /* 0x000fe20000100800 */
[----:B------:R-:W-:-:S02]  /*1cb0*/  IMAD.MOV.U32 R177, RZ, RZ, R93 ;  /* 0x000000ffffb17224 */ /* 0x000fc400078e005d */
[----:B------:R-:W-:Y:S02]  /*1cc0*/  IMAD.MOV.U32 R178, RZ, RZ, R94 ;  /* 0x000000ffffb27224 */ /* 0x000fe400078e005e */
[----:B------:R-:W-:Y:S02]  /*1cd0*/  IMAD.MOV.U32 R179, RZ, RZ, R95 ;  /* 0x000000ffffb37224 */ /* 0x000fe400078e005f */
[----:B------:R-:W-:Y:S02]  /*1ce0*/  IMAD.MOV.U32 R181, RZ, RZ, R97 ;  /* 0x000000ffffb57224 */ /* 0x000fe400078e0061 */
[----:B------:R-:W-:Y:S02]  /*1cf0*/  IMAD.MOV.U32 R182, RZ, RZ, R98 ;  /* 0x000000ffffb67224 */ /* 0x000fe400078e0062 */
[----:B------:R-:W-:Y:S02]  /*1d00*/  IMAD.MOV.U32 R183, RZ, RZ, R99 ;  /* 0x000000ffffb77224 */ /* 0x000fe400078e0063 */
        /* <DEDUP_REMOVED lines=41> */
[----:B0-----:R-:W-:-:S06]  /*1fa0*/  WARPGROUP.ARRIVE ;  /* 0x00000000000079c5 */ /* 0x001fcc0000000000 */
[----:B------:R-:W-:Y:S03]  /*1fb0*/  HGMMA.64x256x16.F32 R24, gdesc[UR4], RZ, !UPT, gsb0 ;  /* 0x03e00000041879f0 */ /* 0x000fe6000c0008ff */
[----:B------:R-:W-:Y:S02]  /*1fc0*/  WARPGROUP.DEPBAR.LE gsb0, 0x0 ;  /* 0x00008000000079c5 */ /* 0x000fe40000010000 */
[----:B------:R-:W-:Y:S04]  /*1fd0*/  STL.64 [R1+0x2b0], R150 ;  /* 0x0002b09601007387 */ /* 0x000fe80000100a00 */
        /* <DEDUP_REMOVED lines=20> */
[----:B------:R0:W-:Y:S04]  /*2120*/  STL.64 [R1+0x208], R108 ;  /* 0x0002086c01007387 */ /* 0x0001e80000100a00 */
[----:B0-----:R-:W2:Y:S04]  /*2130*/  LDL.LU R108, [R1] ;  /* 0x00000000016c7983 */ /* 0x001ea80000300800 */
[----:B------:R-:W2:Y:S04]  /*2140*/  LDL.LU R109, [R1+0x4] ;  /* 0x00000400016d7983 */ /* 0x000ea80000300800 */
        /* <DEDUP_REMOVED lines=24> */
[----:B------:R-:W2:Y:S01]  /*22d0*/  LDL.LU R134, [R1+0x68] ;  /* 0x0000680001867983 */ /* 0x000ea20000300800 */
        /* <DEDUP_REMOVED lines=9> */
[----:B------:R-:W-:Y:S01]  /*2370*/  UIADD3 UR4, UR10, 0x2, URZ ;  /* 0x000000020a047890 */ /* 0x000fe2000fffe03f */
[----:B------:R-:W-:Y:S01]  /*2380*/  IMAD.MOV.U32 R141, RZ, RZ, R229 ;  /* 0x000000ffff8d7224 */ /* 0x000fe200078e00e5 */
[----:B------:R-:W-:Y:S01]  /*2390*/  MOV R229, R10 ;  /* 0x0000000a00e57202 */ /* 0x000fe20000000f00 */
[----:B------:R-:W-:Y:S01]  /*23a0*/  IMAD.MOV.U32 R142, RZ, RZ, R228 ;  /* 0x000000ffff8e7224 */ /* 0x000fe200078e00e4 */
[----:B------:R-:W-:Y:S01]  /*23b0*/  UIADD3 UR6, UR11, 0x2, URZ ;  /* 0x000000020b067890 */ /* 0x000fe2000fffe03f */
[----:B------:R-:W-:Y:S01]  /*23c0*/  IMAD.MOV.U32 R143, RZ, RZ, R227 ;  /* 0x000000ffff8f7224 */ /* 0x000fe200078e00e3 */
[----:B------:R-:W-:Y:S01]  /*23d0*/  UMOV UR5, 0x80000020 ;  /* 0x8000002000057882 */ /* 0x000fe20000000000 */
[----:B------:R-:W-:Y:S01]  /*23e0*/  IMAD.MOV.U32 R145, RZ, RZ, R225 ;  /* 0x000000ffff917224 */ /* 0x000fe200078e00e1 */
[----:B------:R-:W-:Y:S01]  /*23f0*/  UMOV UR7, 0x80000020 ;  /* 0x8000002000077882 */ /* 0x000fe20000000000 */
[----:B------:R-:W-:Y:S01]  /*2400*/  IMAD.MOV.U32 R146, RZ, RZ, R224 ;  /* 0x000000ffff927224 */ /* 0x000fe200078e00e0 */
[----:B------:R-:W-:Y:S01]  /*2410*/  MOV R224, R15 ;  /* 0x0000000f00e07202 */ /* 0x000fe20000000f00 */
[----:B------:R-:W-:-:S02]  /*2420*/  IMAD.MOV.U32 R147, RZ, RZ, R223 ;  /* 0x000000ffff937224 */ /* 0x000fc400078e00df */
[----:B------:R-:W-:Y:S02]  /*2430*/  IMAD.MOV.U32 R148, RZ, RZ, R222 ;  /* 0x000000ffff947224 */ /* 0x000fe400078e00de */
[----:B------:R-:W-:Y:S02]  /*2440*/  IMAD.MOV.U32 R150, RZ, RZ, R220 ;  /* 0x000000ffff967224 */ /* 0x000fe400078e00dc */
[----:B------:R-:W-:Y:S01]  /*2450*/  IMAD.MOV.U32 R151, RZ, RZ, R219 ;  /* 0x000000ffff977224 */ /* 0x000fe200078e00db */
[----:B------:R-:W-:Y:S01]  /*2460*/  MOV R219, R22 ;  /* 0x0000001600db7202 */ /* 0x000fe20000000f00 */
        /* <DEDUP_REMOVED lines=14> */
[----:B------:R-:W-:-:S06]  /*2550*/  IMAD.MOV.U32 R235, RZ, RZ, R3 ;  /* 0x000000ffffeb7224 */ /* 0x000fcc00078e0003 */
[----:B--2---:R-:W-:-:S06]  /*2560*/  WARPGROUP.ARRIVE ;  /* 0x00000000000079c5 */ /* 0x004fcc0000000000 */
[----:B------:R-:W-:Y:S03]  /*2570*/  HGMMA.64x256x16.F32 R108, gdesc[UR4], R108, gsb0 ;  /* 0x03e00000046c79f0 */ /* 0x000fe6000800086c */
[----:B------:R-:W-:Y:S02]  /*2580*/  WARPGROUP.DEPBAR.LE gsb0, 0x0 ;  /* 0x00008000000079c5 */ /* 0x000fe40000010000 */
[----:B------:R-:W-:Y:S04]  /*2590*/  STL.64 [R1], R108 ;  /* 0x0000006c01007387 */ /* 0x000fe80000100a00 */
        /* <DEDUP_REMOVED lines=63> */
[----:B0-----:R1:W5:Y:S04]  /*2990*/  LDL.LU R152, [R1+0x2b8] ;  /* 0x0002b80001987983 */ /* 0x0013680000300800 */
[----:B------:R-:W2:Y:S04]  /*29a0*/  LDL.LU.64 R150, [R1+0x2b0] ;  /* 0x0002b00001967983 */ /* 0x000ea80000300a00 */
        /* <DEDUP_REMOVED lines=20> */
[----:B------:R-:W2:Y:S01]  /*2af0*/  LDL.LU.64 R108, [R1+0x208] ;  /* 0x00020800016c7983 */ /* 0x000ea20000300a00 */
[----:B------:R-:W-:Y:S01]  /*2b00*/  UIADD3 UR4, UR10, 0x202, URZ ;  /* 0x000002020a047890 */ /* 0x000fe2000fffe03f */
[----:B------:R-:W-:Y:S01]  /*2b10*/  UMOV UR5, 0x80000020 ;  /* 0x8000002000057882 */ /* 0x000fe20000000000 */
[----:B--2---:R-:W-:-:S07]  /*2b20*/  WARPGROUP.ARRIVE ;  /* 0x00000000000079c5 */ /* 0x004fce0000000000 */
[----:B------:R-:W-:Y:S03]  /*2b30*/  HGMMA.64x256x16.F32 R24, gdesc[UR4], R24, gsb0 ;  /* 0x03e00000041879f0 */ /* 0x000fe60008000818 */
[----:B------:R-:W-:Y:S02]  /*2b40*/  WARPGROUP.DEPBAR.LE gsb0, 0x0 ;  /* 0x00008000000079c5 */ /* 0x000fe40000010000 */
[----:B-1----:R-:W-:Y:S05]  /*2b50*/  @!P1 BRA `(.L_x_22) ;  /* 0x0000002000949947 */ /* 0x002fea0003800000 */
[----:B------:R-:W-:Y:S02]  /*2b60*/  UIADD3 UR4, UR39, 0x1, URZ ;  /* 0x0000000127047890 */ /* 0x000fe4000fffe03f */
[----:B------:R-:W-:Y:S02]  /*2b70*/  UMOV UR11, UR39 ;  /* 0x00000027000b7c82 */ /* 0x000fe40008000000 */
[----:B------:R-:W-:-:S04]  /*2b80*/  UISETP.NE.AND UP0, UPT, UR4, 0x7, UPT ;  /* 0x000000070400788c */ /* 0x000fc8000bf05270 */
[----:B------:R-:W-:Y:S02]  /*2b90*/  USEL UR5, URZ, 0x1, UP0 ;  /* 0x000000013f057887 */ /* 0x000fe40008000000 */
[----:B------:R-:W-:Y:S02]  /*2ba0*/  USEL UR10, UR4, URZ, UP0 ;  /* 0x0000003f040a7287 */ /* 0x000fe40008000000 */
[----:B------:R-:W-:-:S06]  /*2bb0*/  ULOP3.LUT UR5, UR38, UR5, URZ, 0x3c, !UPT ;  /* 0x0000000526057292 */ /* 0x000fcc000f8e3c3f */
[----:B------:R-:W-:-:S07]  /*2bc0*/  IMAD.U32 R3, RZ, RZ, UR5 ;  /* 0x00000005ff037e24 */ /* 0x000fce000f8e00ff */
.L_x_29:
[----:B------:R-:W-:Y:S05]  /*2bd0*/  @!P0 BRA `(.L_x_23) ;  /* 0x0000000000048947 */ /* 0x000fea0003800000 */
[----:B------:R-:W-:Y:S01]  /*2be0*/  BPT.TRAP 0x1 ;  /* 0x000000040000795c */ /* 0x000fe20000300000 */
.L_x_23:
[----:B------:R-:W0:Y:S01]  /*2bf0*/  S2UR UR5, SR_CgaCtaId ;  /* 0x00000000000579c3 */ /* 0x000e220000008800 */
[----:B------:R-:W-:Y:S01]  /*2c00*/  UMOV UR4, 0x400 ;  /* 0x0000040000047882 */ /* 0x000fe20000000000 */
[----:B------:R-:W-:Y:S01]  /*2c10*/  IMAD.U32 R5, RZ, RZ, UR10 ;  /* 0x0000000aff057e24 */ /* 0x000fe2000f8e00ff */
[----:B------:R-:W-:Y:S01]  /*2c20*/  SHF.L.U32 R6, R3, 0x1f, RZ ;  /* 0x0000001f03067819 */ /* 0x000fe200000006ff */
[----:B0-----:R-:W-:-:S06]  /*2c30*/  ULEA UR4, UR5, UR4, 0x18 ;  /* 0x0000000405047291 */ /* 0x001fcc000f8ec03f */
[----:B------:R-:W-:-:S05]  /*2c40*/  IMAD.U32 R0, RZ, RZ, UR4 ;  /* 0x00000004ff007e24 */ /* 0x000fca000f8e00ff */
[----:B------:R-:W-:-:S04]  /*2c50*/  LEA R5, R5, R0, 0x3 ;  /* 0x0000000005057211 */ /* 0x000fc800078e18ff */
[----:B------:R0:W1:Y:S01]  /*2c60*/  SYNCS.PHASECHK.TRANS64.TRYWAIT P1, [R5+URZ], R6 ;  /* 0x00000006050075a7 */ /* 0x000062000802017f */
[----:B------:R-:W-:Y:S05]  /*2c70*/  @!P0 BRA `(.L_x_24) ;  /* 0x0000000000048947 */ /* 0x000fea0003800000 */
[----:B------:R-:W-:Y:S01]  /*2c80*/  BPT.TRAP 0x1 ;  /* 0x000000040000795c */ /* 0x000fe20000300000 */
.L_x_24:
[----:B-1----:R-:W-:Y:S05]  /*2c90*/  @P1 BRA `(.L_x_25) ;  /* 0x0000000000081947 */ /* 0x002fea0003800000 */
[----:B------:R-:W1:Y:S02]  /*2ca0*/  SYNCS.PHASECHK.TRANS64.TRYWAIT P1, [R5+URZ], R6 ;  /* 0x00000006050075a7 */ /* 0x000e64000802017f */
[----:B-1----:R-:W-:Y:S05]  /*2cb0*/  @!P1 BRA `(.L_x_26) ;  /* 0x0000015400949947 */ /* 0x002fea0003800000 */
.L_x_25:
        /* <DEDUP_REMOVED lines=64> */
[----:B--2---:R-:W2:Y:S04]  /*30c0*/  LDL.LU.64 R24, [R1] ;  /* 0x0000000001187983 */ /* 0x004ea80000300a00 */
        /* <DEDUP_REMOVED lines=63> */
[----:B------:R-:W-:-:S02]  /*34c0*/  ULEA UR12, UR10, UR8, 0xa ;  /* 0x000000080a0c7291 */ /* 0x000fc4000f8e503f */
[----:B------:R-:W-:Y:S01]  /*34d0*/  ULEA UR13, UR10, UR9, 0xa ;  /* 0x000000090a0d7291 */ /* 0x000fe2000f8e503f */
[----:B------:R-:W-:Y:S01]  /*34e0*/  UMOV UR5, 0x80000020 ;  /* 0x8000002000057882 */ /* 0x000fe20000000000 */
[----:B------:R-:W-:-:S03]  /*34f0*/  UMOV UR7, 0x80000020 ;  /* 0x8000002000077882 */ /* 0x000fc60000000000 */
[----:B------:R-:W-:Y:S02]  /*3500*/  UMOV UR4, UR12 ;  /* 0x0000000c00047c82 */ /* 0x000fe40008000000 */
[----:B------:R-:W-:Y:S01]  /*3510*/  UMOV UR6, UR13 ;  /* 0x0000000d00067c82 */ /* 0x000fe20008000000 */
[----:B--2---:R-:W-:-:S06]  /*3520*/  WARPGROUP.ARRIVE ;  /* 0x00000000000079c5 */ /* 0x004fcc0000000000 */
[----:B------:R-:W-:Y:S03]  /*3530*/  HGMMA.64x256x16.F32 R24, gdesc[UR4], R24, gsb0 ;  /* 0x03e00000041879f0 */ /* 0x000fe60008000818 */
[----:B------:R-:W-:Y:S02]  /*3540*/  WARPGROUP.DEPBAR.LE gsb0, 0x0 ;  /* 0x00008000000079c5 */ /* 0x000fe40000010000 */
[----:B------:R-:W-:Y:S01]  /*3550*/  STL.64 [R1], R24 ;  /* 0x0000001801007387 */ /* 0x000fe20000100a00 */
[----:B01----:R-:W-:Y:S01]  /*3560*/  IMAD.MOV.U32 R6, RZ, RZ, R150 ;  /* 0x000000ffff067224 */ /* 0x003fe200078e0096 */
        /* <DEDUP_REMOVED lines=50> */
[----:B------:R0:W-:Y:S01]  /*3890*/  STL.64 [R1+0x68], R50 ;  /* 0x0000683201007387 */ /* 0x0001e20000100a00 */
[----:B------:R-:W-:Y:S01]  /*38a0*/  IMAD.MOV.U32 R203, RZ, RZ, R119 ;  /* 0x000000ffffcb7224 */ /* 0x000fe200078e0077 */
[----:B------:R-:W-:Y:S01]  /*38b0*/  MOV R170, R86 ;  /* 0x0000005600aa7202 */ /* 0x000fe20000000f00 */
[----:B------:R-:W-:Y:S01]  /*38c0*/  IMAD.MOV.U32 R201, RZ, RZ, R117 ;  /* 0x000000ffffc97224 */ /* 0x000fe200078e0075 */
[----:B------:R-:W2:Y:S01]  /*38d0*/  LDL.LU.64 R150, [R1+0x4b8] ;  /* 0x0004b80001967983 */ /* 0x000ea20000300a00 */
        /* <DEDUP_REMOVED lines=24> */
[----:B------:R-:W-:-:S02]  /*3a60*/  IMAD.MOV.U32 R184, RZ, RZ, R100 ;  /* 0x000000ffffb87224 */ /* 0x000fc400078e0064 */
[----:B------:R-:W-:Y:S01]  /*3a70*/  IMAD.MOV.U32 R182, RZ, RZ, R98 ;  /* 0x000000ffffb67224 */ /* 0x000fe200078e0062 */
[----:B------:R-:W2:Y:S01]  /*3a80*/  LDL.LU.64 R136, [R1+0x480] ;  /* 0x0004800001887983 */ /* 0x000ea20000300a00 */
[----:B------:R-:W-:Y:S02]  /*3a90*/  IMAD.MOV.U32 R183, RZ, RZ, R99 ;  /* 0x000000ffffb77224 */ /* 0x000fe400078e0063 */
[----:B------:R-:W-:Y:S01]  /*3aa0*/  IMAD.MOV.U32 R181, RZ, RZ, R97 ;  /* 0x000000ffffb57224 */ /* 0x000fe200078e0061 */
[----:B------:R-:W2:Y:S01]  /*3ab0*/  LDL.LU.64 R134, [R1+0x478] ;  /* 0x0004780001867983 */ /* 0x000ea20000300a00 */
[----:B------:R-:W-:Y:S02]  /*3ac0*/  IMAD.MOV.U32 R178, RZ, RZ, R94 ;  /* 0x000000ffffb27224 */ /* 0x000fe400078e005e */
        /* <DEDUP_REMOVED lines=76> */
[----:B0-----:R-:W2:Y:S04]  /*3f90*/  LDL.LU.64 R50, [R1+0x328] ;  /* 0x0003280001327983 */ /* 0x001ea80000300a00 */
        /* <DEDUP_REMOVED lines=14> */
[----:B------:R-:W-:-:S02]  /*4080*/  UMOV UR5, 0x80000020 ;  /* 0x8000002000057882 */ /* 0x000fc40000000000 */
[----:B-----5:R-:W-:Y:S01]  /*4090*/  STL [R1+0x2b8], R152 ;  /* 0x0002b89801007387 */ /* 0x020fe20000100800 */
[----:B--2---:R-:W-:-:S06]  /*40a0*/  WARPGROUP.ARRIVE ;  /* 0x00000000000079c5 */ /* 0x004fcc0000000000 */
[----:B------:R-:W-:Y:S03]  /*40b0*/  HGMMA.64x256x16.F32 R24, gdesc[UR4], R24, gsb0 ;  /* 0x03e00000041879f0 */ /* 0x000fe60008000818 */
        /* <DEDUP_REMOVED lines=84> */
[----:B------:R-:W-:Y:S01]  /*4600*/  IMAD.MOV.U32 R235, RZ, RZ, R5 ;  /* 0x000000ffffeb7224 */ /* 0x000fe200078e0005 */
[----:B------:R-:W-:Y:S02]  /*4610*/  UIADD3 UR4, UR12, 0x2, URZ ;  /* 0x000000020c047890 */ /* 0x000fe4000fffe03f */
[----:B------:R-:W-:Y:S01]  /*4620*/  UIADD3 UR6, UR13, 0x2, URZ ;  /* 0x000000020d067890 */ /* 0x000fe2000fffe03f */
[----:B------:R-:W-:Y:S01]  /*4630*/  UMOV UR5, 0x80000020 ;  /* 0x8000002000057882 */ /* 0x000fe20000000000 */
[----:B------:R-:W-:Y:S01]  /*4640*/  UMOV UR7, 0x80000020 ;  /* 0x8000002000077882 */ /* 0x000fe20000000000 */
        /* <DEDUP_REMOVED lines=96> */
[----:B------:R-:W-:Y:S01]  /*4c50*/  BPT.TRAP 0x1 ;  /* 0x000000040000795c */ /* 0x000fe20000300000 */
.L_x_27:
[----:B------:R-:W-:Y:S01]  /*4c60*/  ISETP.NE.AND P1, PT, R17, RZ, PT ;  /* 0x000000ff1100720c */ /* 0x000fe20003f25270 */
[----:B------:R-:W-:Y:S01]  /*4c70*/  UISETP.GT.U32.AND UP0, UPT, UR40, 0x1, UPT ;  /* 0x000000012800788c */ /* 0x000fe2000bf04070 */
[----:B------:R-:W-:-:S11]  /*4c80*/  MOV R5, UR11 ;  /* 0x0000000b00057c02 */ /* 0x000fd60008000f00 */
[----:B------:R-:W-:-:S04]  /*4c90*/  @P1 IMAD R5, R5, 0x8, R0 ;  /* 0x0000000805051824 */ /* 0x000fc800078e0200 */
[----:B------:R-:W-:-:S05]  /*4ca0*/  @P1 VIADD R5, R5, 0x38 ;  /* 0x0000003805051836 */ /* 0x000fca0000000000 */
[----:B-----5:R-:W-:-:S04]  /*4cb0*/  @P1 PRMT R5, R152, 0x654, R5 ;  /* 0x0000065498051816 */ /* 0x020fc80000000005 */
[----:B------:R0:W-:Y:S01]  /*4cc0*/  @P1 SYNCS.ARRIVE.TRANS64.RED.A1T0 RZ, [R5+URZ], RZ ;  /* 0x000000ff05ff19a7 */ /* 0x0001e2000810043f */
[----:B------:R-:W-:-:S13]  /*4cd0*/  PLOP3.LUT P1, PT, PT, PT, UP0, 0x80, 0x0 ;  /* 0x000000000000781c */ /* 0x000fda0003f2f008 */
[----:B0-----:R-:W-:Y:S05]  /*4ce0*/  @P1 BRA `(.L_x_28) ;  /* 0x0000000000041947 */ /* 0x001fea0003800000 */
[----:B------:R-:W-:Y:S01]  /*4cf0*/  BPT.TRAP 0x1 ;  /* 0x000000040000795c */ /* 0x000fe20000300000 */
.L_x_28:
[----:B------:R-:W-:Y:S01]  /*4d00*/  UIADD3 UR10, UR10, 0x1, URZ ;  /* 0x000000010a0a7890 */ /* 0x000fe2000fffe03f */
[C---:B------:R-:W-:Y:S01]  /*4d10*/  ISETP.GT.AND P1, PT, R4.reuse, 0x1, PT ;  /* 0x000000010400780c */ /* 0x040fe20003f24270 */
[----:B------:R-:W-:Y:S01]  /*4d20*/  UIADD3 UR11, UR11, 0x1, URZ ;  /* 0x000000010b0b7890 */ /* 0x000fe2000fffe03f */
[----:B------:R-:W-:Y:S01]  /*4d30*/  VIADD R4, R4, 0xffffffff ;  /* 0xffffffff04047836 */ /* 0x000fe20000000000 */
[----:B------:R-:W-:Y:S02]  /*4d40*/  UISETP.NE.AND UP0, UPT, UR10, 0x7, UPT ;  /* 0x000000070a00788c */ /* 0x000fe4000bf05270 */
[----:B------:R-:W-:Y:S02]  /*4d50*/  UISETP.NE.AND UP1, UPT, UR11, 0x7, UPT ;  /* 0x000000070b00788c */ /* 0x000fe4000bf25270 */
[----:B------:R-:W-:Y:S02]  /*4d60*/  USEL UR4, URZ, 0x1, UP0 ;  /* 0x000000013f047887 */ /* 0x000fe40008000000 */
[----:B------:R-:W-:-:S02]  /*4d70*/  USEL UR10, UR10, URZ, UP0 ;  /* 0x0000003f0a0a7287 */ /* 0x000fc40008000000 */
[----:B------:R-:W-:Y:S02]  /*4d80*/  USEL UR11, UR11, URZ, UP1 ;  /* 0x0000003f0b0b7287 */ /* 0x000fe40008800000 */
[----:B------:R-:W-:Y:S01]  /*4d90*/  LOP3.LUT R3, R3, UR4, RZ, 0x3c, !PT ;  /* 0x0000000403037c12 */ /* 0x000fe2000f8e3cff */
[----:B------:R-:W-:Y:S09]  /*4da0*/  @P1 BRA `(.L_x_29) ;  /* 0xffffffdc00881947 */ /* 0x000ff2000383ffff */
.L_x_22:
[----:B------:R-:W0:Y:S02]  /*4db0*/  LDC R3, c[0x0][0x28c] ;  /* 0x0000a300ff037b82 */ /* 0x000e240000000800 */
[----:B0-----:R-:W-:-:S13]  /*4dc0*/  ISETP.GE.AND P1, PT, R3, 0x1, PT ;  /* 0x000000010300780c */ /* 0x001fda0003f26270 */
[----:B------:R-:W-:Y:S05]  /*4dd0*/  @!P1 BRA `(.L_x_30) ;  /* 0x00000000005c9947 */ /* 0x000fea0003800000 */
[----:B------:R-:W-:Y:S05]  /*4de0*/  @!P0 BRA `(.L_x_31) ;  /* 0x0000000000048947 */ /* 0x000fea0003800000 */
[----:B------:R-:W-:Y:S01]  /*4df0*/  BPT.TRAP 0x1 ;  /* 0x000000040000795c */ /* 0x000fe20000300000 */
.L_x_31:
[----:B------:R-:W-:Y:S01]  /*4e00*/  ISETP.NE.AND P0, PT, R17, RZ, PT ;  /* 0x000000ff1100720c */ /* 0x000fe20003f05270 */
[----:B------:R-:W-:-:S12]  /*4e10*/  BSSY B0, `(.L_x_32) ;  /* 0x000000f000007945 */ /* 0x000fd80003800000 */
[----:B------:R-:W-:Y:S05]  /*4e20*/  @!P0 BRA `(.L_x_33) ;  /* 0x0000000000348947 */ /* 0x000fea0003800000 */
[----:B------:R-:W-:-:S04]  /*4e30*/  UISETP.LT.AND UP0, UPT, UR44, 0x1, UPT ;  /* 0x000000012c00788c */ /* 0x000fc8000bf01270 */
[----:B------:R-:W-:-:S04]  /*4e40*/  USEL UR6, UR44, 0x1, UP0 ;  /* 0x000000012c067887 */ /* 0x000fc80008000000 */
[----:B------:R-:W-:-:S04]  /*4e50*/  UIADD3 UR6, UR39, UR44, -UR6 ;  /* 0x0000002c27067290 */ /* 0x000fc8000fffe806 */
[----:B------:R-:W-:-:S04]  /*4e60*/  UIMAD.WIDE.U32 UR4, UR6, 0x24924925, URZ ;  /* 0x24924925060478a5 */ /* 0x000fc8000f8e003f */
[----:B------:R-:W-:-:S04]  /*4e70*/  UIADD3 UR4, UR6, -UR5, URZ ;  /* 0x8000000506047290 */ /* 0x000fc8000fffe03f */
[----:B------:R-:W-:-:S04]  /*4e80*/  ULEA.HI UR4, UR4, UR5, URZ, 0x1f ;  /* 0x0000000504047291 */ /* 0x000fc8000f8ff83f */
[----:B------:R-:W-:-:S04]  /*4e90*/  USHF.R.U32.HI UR4, URZ, 0x2, UR4 ;  /* 0x000000023f047899 */ /* 0x000fc80008011604 */
[----:B------:R-:W-:-:S06]  /*4ea0*/  UIMAD UR4, UR4, -0x7, UR6 ;  /* 0xfffffff9040478a4 */ /* 0x000fcc000f8e0206 */
[----:B------:R-:W-:-:S05]  /*4eb0*/  IMAD.U32 R3, RZ, RZ, UR4 ;  /* 0x00000004ff037e24 */ /* 0x000fca000f8e00ff */
[----:B------:R-:W-:-:S05]  /*4ec0*/  LEA R0, R3, R0, 0x3 ;  /* 0x0000000003007211 */ /* 0x000fca00078e18ff */
[----:B------:R-:W-:-:S05]  /*4ed0*/  VIADD R0, R0, 0x38 ;  /* 0x0000003800007836 */ /* 0x000fca0000000000 */
[----:B-----5:R-:W-:-:S04]  /*4ee0*/  PRMT R0, R152, 0x654, R0 ;  /* 0x0000065498007816 */ /* 0x020fc80000000000 */
[----:B------:R0:W-:Y:S03]  /*4ef0*/  SYNCS.ARRIVE.TRANS64.RED.A1T0 RZ, [R0+URZ], RZ ;  /* 0x000000ff00ff79a7 */ /* 0x0001e6000810043f */
.L_x_33:
[----:B------:R-:W-:Y:S05]  /*4f00*/  BSYNC B0 ;  /* 0x0000000000007941 */ /* 0x000fea0003800000 */
.L_x_32:
[----:B------:R-:W-:-:S06]  /*4f10*/  UISETP.GT.U32.AND UP0, UPT, UR40, 0x1, UPT ;  /* 0x000000012800788c */ /* 0x000fcc000bf04070 */
[----:B------:R-:W-:-:S13]  /*4f20*/  PLOP3.LUT P0, PT, PT, PT, UP0, 0x80, 0x0 ;  /* 0x000000000000781c */ /* 0x000fda0003f0f008 */
[----:B------:R-:W-:Y:S05]  /*4f30*/  @P0 BRA `(.L_x_30) ;  /* 0x0000000000040947 */ /* 0x000fea0003800000 */
[----:B------:R-:W-:Y:S01]  /*4f40*/  BPT.TRAP 0x1 ;  /* 0x000000040000795c */ /* 0x000fe20000300000 */
.L_x_30:
[----:B------:R-:W1:Y:S01]  /*4f50*/  S2R R8, SR_TID.X ;  /* 0x0000000000087919 */ /* 0x000e620000002100 */
[----:B------:R-:W-:Y:S01]  /*4f60*/  IMAD.MOV.U32 R19, RZ, RZ, 0x6540 ;  /* 0x00006540ff137424 */ /* 0x000fe200078e00ff */
[----:B------:R-:W-:Y:S02]  /*4f70*/  UIMAD.WIDE UR6, UR41, 0x100, URZ ;  /* 0x00000100290678a5 */ /* 0x000fe4000f8e023f */
[----:B------:R-:W-:Y:S01]  /*4f80*/  USHF.R.S32.HI UR10, URZ, 0x1f, UR43 ;  /* 0x0000001f3f0a7899 */ /* 0x000fe2000801142b */
[----:B------:R-:W-:Y:S01]  /*4f90*/  ULDC.64 UR8, c[0x0][0x5d0] ;  /* 0x0001740000087ab9 */ /* 0x000fe20000000a00 */
[----:B------:R-:W-:Y:S02]  /*4fa0*/  USHF.L.U32 UR41, UR41, 0x8, URZ ;  /* 0x0000000829297899 */ /* 0x000fe4000800063f */
[----:B------:R-:W-:Y:S02]  /*4fb0*/  UIMAD UR4, UR10, UR8, URZ ;  /* 0x000000080a0472a4 */ /* 0x000fe4000f8e023f */
[----:B------:R-:W-:-:S02]  /*4fc0*/  UIADD3 UR39, UR44, UR39, URZ ;  /* 0x000000272c277290 */ /* 0x000fc4000fffe03f */
[----:B------:R-:W-:Y:S02]  /*4fd0*/  UIMAD UR4, UR43, UR9, UR4 ;  /* 0x000000092b0472a4 */ /* 0x000fe4000f8e0204 */
[----:B------:R-:W-:Y:S01]  /*4fe0*/  UISETP.GT.U32.AND UP0, UPT, UR39, 0x6, UPT ;  /* 0x000000062700788c */ /* 0x000fe2000bf04070 */
[----:B------:R-:W-:Y:S01]  /*4ff0*/  ULDC UR9, c[0x0][0x284] ;  /* 0x0000a10000097ab9 */ /* 0x000fe20000000800 */
[----:B------:R-:W-:Y:S01]  /*5000*/  UISETP.GE.U32.AND UP1, UPT, UR44, 0x7, UPT ;  /* 0x000000072c00788c */ /* 0x000fe2000bf26070 */
[----:B------:R-:W-:Y:S01]  /*5010*/  IMAD.U32 R153, RZ, RZ, UR9 ;  /* 0x00000009ff997e24 */ /* 0x000fe2000f8e00ff */
[----:B------:R-:W-:Y:S01]  /*5020*/  UISETP.LT.U32.AND UP0, UPT, UR44, 0x7, UP0 ;  /* 0x000000072c00788c */ /* 0x000fe20008701070 */
[--C-:B-1----:R-:W-:Y:S01]  /*5030*/  SHF.R.U32.HI R4, RZ, 0x7, R8.reuse ;  /* 0x00000007ff047819 */ /* 0x102fe20000011608 */
[----:B------:R-:W-:Y:S01]  /*5040*/  IMAD.SHL.U32 R18, R8, 0x2, RZ ;  /* 0x0000000208127824 */ /* 0x000fe200078e00ff */
[----:B------:R-:W-:Y:S02]  /*5050*/  SHF.R.U32.HI R5, RZ, 0x2, R8 ;  /* 0x00000002ff057819 */ /* 0x000fe40000011608 */
[----:B------:R-:W-:-:S02]  /*5060*/  LOP3.LUT R4, R4, 0x1, RZ, 0xc0, !PT ;  /* 0x0000000104047812 */ /* 0x000fc400078ec0ff */
[----:B------:R-:W-:Y:S02]  /*5070*/  LOP3.LUT R6, R8, 0x60, RZ, 0xc0, !PT ;  /* 0x0000006008067812 */ /* 0x000fe400078ec0ff */
[----:B------:R-:W-:Y:S01]  /*5080*/  LOP3.LUT R5, R5, 0x7, RZ, 0xc0, !PT ;  /* 0x0000000705057812 */ /* 0x000fe200078ec0ff */
[----:B------:R-:W-:Y:S01]  /*5090*/  IMAD.SHL.U32 R3, R4, 0x40, RZ ;  /* 0x0000004004037824 */ /* 0x000fe200078e00ff */
[----:B------:R-:W-:Y:S02]  /*50a0*/  LOP3.LUT R18, R18, 0x6, RZ, 0xc0, !PT ;  /* 0x0000000612127812 */ /* 0x000fe400078ec0ff */
[----:B------:R-:W-:Y:S02]  /*50b0*/  SHF.R.U32.HI R6, RZ, 0x1, R6 ;  /* 0x00000001ff067819 */ /* 0x000fe40000011606 */
[--C-:B------:R-:W-:Y:S02]  /*50c0*/  LOP3.LUT R3, R3, 0x40, R5.reuse, 0xe2, !PT ;  /* 0x0000004003037812 */ /* 0x100fe400078ee205 */
[----:B------:R-:W-:Y:S01]  /*50d0*/  PRMT R18, R18, R19, UR42 ;  /* 0x0000002a12127e16 */ /* 0x000fe20008000013 */
[----:B------:R-:W-:Y:S01]  /*50e0*/  USHF.L.U32 UR42, UR42, 0x8, URZ ;  /* 0x000000082a2a7899 */ /* 0x000fe2000800063f */
[----:B0-----:R-:W-:Y:S01]  /*50f0*/  IADD3 R0, RZ, -R6, -R5 ;  /* 0x80000006ff007210 */ /* 0x001fe20007ffe805 */
[----:B------:R-:W-:Y:S01]  /*5100*/  IMAD.MOV.U32 R5, RZ, RZ, -0x2 ;  /* 0xfffffffeff057424 */ /* 0x000fe200078e00ff */
[----:B------:R-:W-:-:S02]  /*5110*/  LOP3.LUT R3, R3, UR6, R6, 0xfe, !PT ;  /* 0x0000000603037c12 */ /* 0x000fc4000f8efe06 */
[----:B------:R-:W-:Y:S01]  /*5120*/  SHF.R.S32.HI R19, RZ, 0x1f, R18 ;  /* 0x0000001fff137819 */ /* 0x000fe20000011412 */
[----:B------:R-:W-:Y:S01]  /*5130*/  IMAD R0, R4, -0x40, R0 ;  /* 0xffffffc004007824 */ /* 0x000fe200078e0200 */
[----:B------:R-:W-:Y:S01]  /*5140*/  MOV R6, UR8 ;  /* 0x0000000800067c02 */ /* 0x000fe20008000f00 */
[----:B------:R-:W-:Y:S02]  /*5150*/  ULDC UR8, c[0x0][0x288] ;  /* 0x0000a20000087ab9 */ /* 0x000fe40000000800 */
[----:B------:R-:W-:Y:S01]  /*5160*/  UISETP.GE.AND UP2, UPT, UR42, UR8, UPT ;  /* 0x000000082a00728c */ /* 0x000fe2000bf46270 */
[----:B------:R-:W-:Y:S01]  /*5170*/  IADD3 R153, R153, -UR41, R0 ;  /* 0x8000002999997c10 */ /* 0x000fe2000fffe000 */
[----:B------:R-:W-:Y:S01]  /*5180*/  IMAD.WIDE.U32 R6, R6, UR43, R18 ;  /* 0x0000002b06067c25 */ /* 0x000fe2000f8e0012 */
[----:B------:R-:W-:Y:S01]  /*5190*/  LOP3.LUT R0, R8, 0x3, RZ, 0xc0, !PT ;  /* 0x0000000308007812 */ /* 0x000fe200078ec0ff */
[----:B------:R-:W-:Y:S02]  /*51a0*/  UISETP.GE.OR UP2, UPT, UR41, UR9, UP2 ;  /* 0x000000092900728c */ /* 0x000fe40009746670 */
[----:B------:R-:W-:Y:S01]  /*51b0*/  VIADD R7, R7, UR4 ;  /* 0x0000000407077c36 */ /* 0x000fe20008000000 */
[----:B------:R-:W-:Y:S01]  /*51c0*/  UIMAD.WIDE.U32 UR4, UR39, 0x24924925, URZ ;  /* 0x24924925270478a5 */ /* 0x000fe2000f8e003f */
[----:B------:R-:W-:Y:S01]  /*51d0*/  IMAD R0, R0, R5, UR8 ;  /* 0x0000000800007e24 */ /* 0x000fe2000f8e0205 */
[----:B------:R-:W-:Y:S01]  /*51e0*/  USEL UR8, URZ, 0x1, !UP0 ;  /* 0x000000013f087887 */ /* 0x000fe2000c000000 */
[----:B------:R-:W-:Y:S01]  /*51f0*/  PLOP3.LUT P0, PT, PT, PT, UP2, 0x80, 0x0 ;  /* 0x000000000000781c */ /* 0x000fe20003f0f028 */
[----:B------:R-:W-:Y:S01]  /*5200*/  UIADD3 UR4, UR39, -UR5, URZ ;  /* 0x8000000527047290 */ /* 0x000fe2000fffe03f */
[----:B------:R-:W-:Y:S01]  /*5210*/  VIADD R0, R0, -UR42 ;  /* 0x8000002a00007c36 */ /* 0x000fe20008000000 */
[----:B------:R-:W-:-:S02]  /*5220*/  ULOP3.LUT UR38, UR38, UR8, URZ, 0x3c, !UPT ;  /* 0x0000000826267292 */ /* 0x000fc4000f8e3c3f */
[----:B------:R-:W-:Y:S01]  /*5230*/  ULEA.HI UR4, UR4, UR5, URZ, 0x1f ;  /* 0x0000000504047291 */ /* 0x000fe2000f8ff83f */
[----:B------:R-:W-:-:S03]  /*5240*/  UMOV UR41, 0xffffffff ;  /* 0xffffffff00297882 */ /* 0x000fc60000000000 */
[----:B------:R-:W-:-:S04]  /*5250*/  USHF.R.U32.HI UR4, URZ, 0x2, UR4 ;  /* 0x000000023f047899 */ /* 0x000fc80008011604 */
[----:B------:R-:W-:Y:S02]  /*5260*/  @UP1 ULOP3.LUT UR38, UR38, 0x1, UR4, 0x78, !UPT ;  /* 0x0000000126261892 */ /* 0x000fe4000f8e7804 */
[----:B------:R-:W-:Y:S01]  /*5270*/  UIMAD UR39, UR4, -0x7, UR39 ;  /* 0xfffffff9042778a4 */ /* 0x000fe2000f8e0227 */
[----:B------:R-:W-:Y:S11]  /*5280*/  @P0 BRA `(.L_x_34) ;  /* 0x0000010c00e80947 */ /* 0x000ff60003800000 */
[----:B-----5:R-:W-:Y:S01]  /*5290*/  FSETP.NEU.AND P0, PT, R16, RZ, PT ;  /* 0x000000ff1000720b */ /* 0x020fe20003f0d000 */
[----:B------:R-:W-:Y:S01]  /*52a0*/  ULDC.64 UR8, c[0x0][0x5c8] ;  /* 0x0001720000087ab9 */ /* 0x000fe20000000a00 */
[----:B------:R-:W-:Y:S01]  /*52b0*/  ISETP.GT.AND P3, PT, R153, RZ, PT ;  /* 0x000000ff9900720c */ /* 0x000fe20003f64270 */
[----:B------:R-:W-:Y:S01]  /*52c0*/  UIMAD UR4, UR7, UR8, URZ ;  /* 0x00000008070472a4 */ /* 0x000fe2000f8e023f */
[----:B------:R-:W-:Y:S01]  /*52d0*/  MOV R10, UR9 ;  /* 0x00000009000a7c02 */ /* 0x000fe20008000f00 */
[C---:B------:R-:W-:Y:S01]  /*52e0*/  IMAD.WIDE.U32 R6, R3.reuse, UR8, R6 ;  /* 0x0000000803067c25 */ /* 0x040fe2000f8e0006 */
[----:B------:R-:W-:Y:S01]  /*52f0*/  BSSY B0, `(.L_x_34) ;  /* 0x00010f3000007945 */ /* 0x000fe20003800000 */
[----:B------:R-:W-:Y:S02]  /*5300*/  ISETP.GT.AND P1, PT, R0, RZ, P3 ;  /* 0x000000ff0000720c */ /* 0x000fe40001f24270 */
[----:B------:R-:W-:-:S04]  /*5310*/  IMAD R10, R3, R10, UR4 ;  /* 0x00000004030a7e24 */ /* 0x000fc8000f8e020a */
[----:B------:R-:W-:Y:S01]  /*5320*/  IMAD.IADD R10, R7, 0x1, R10 ;  /* 0x00000001070a7824 */ /* 0x000fe200078e020a */
[----:B------:R-:W-:Y:S06]  /*5330*/  @!P0 BRA `(.L_x_35) ;  /* 0x000000b800108947 */ /* 0x000fec0003800000 */
[----:B------:R-:W0:Y:S01]  /*5340*/  LDC.64 R22, c[0x0][0x5b8] ;  /* 0x00016e00ff167b82 */ /* 0x000e220000000a00 */
[----:B------:R-:W2:Y:S01]  /*5350*/  LDL.LU R11, [R1] ;  /* 0x00000000010b7983 */ /* 0x000ea20000300800 */
[----:B------:R-:W-:-:S06]  /*5360*/  ULDC.64 UR4, c[0x0][0x5c0] ;  /* 0x0001700000047ab9 */ /* 0x000fcc0000000a00 */
[----:B------:R-:W1:Y:S08]  /*5370*/  LDC.64 R14, c[0x0][0x5b0] ;  /* 0x00016c00ff0e7b82 */ /* 0x000e700000000a00 */
[----:B------:R-:W3:Y:S01]  /*5380*/  LDC.64 R12, c[0x0][0x5a8] ;  /* 0x00016a00ff0c7b82 */ /* 0x000ee20000000a00 */
[C---:B0-----:R-:W-:Y:S02]  /*5390*/  IMAD R159, R22.reuse, UR10, RZ ;  /* 0x0000000a169f7c24 */ /* 0x041fe4000f8e02ff */
[----:B------:R-:W-:-:S04]  /*53a0*/  IMAD.WIDE.U32 R154, R22, UR43, R18 ;  /* 0x0000002b169a7c25 */ /* 0x000fc8000f8e0012 */
[----:B------:R-:W-:Y:S02]  /*53b0*/  IMAD R159, R23, UR43, R159 ;  /* 0x0000002b179f7c24 */ /* 0x000fe4000f8e029f */
[----:B-1----:R-:W-:Y:S02]  /*53c0*/  IMAD R158, R14, UR7, RZ ;  /* 0x000000070e9e7c24 */ /* 0x002fe4000f8e02ff */
[----:B------:R-:W-:Y:S02]  /*53d0*/  IMAD.IADD R21, R155, 0x1, R159 ;  /* 0x000000019b157824 */ /* 0x000fe400078e029f */
[----:B------:R-:W-:Y:S02]  /*53e0*/  IMAD.MOV.U32 R20, RZ, RZ, R154 ;  /* 0x000000ffff147224 */ /* 0x000fe400078e009a */
[C---:B------:R-:W-:Y:S02]  /*53f0*/  IMAD R158, R3.reuse, R15, R158 ;  /* 0x0000000f039e7224 */ /* 0x040fe400078e029e */
[----:B------:R-:W-:-:S04]  /*5400*/  IMAD.WIDE.U32 R4, R3, R14, R20 ;  /* 0x0000000e03047225 */ /* 0x000fc800078e0014 */
[----:B------:R-:W-:Y:S01]  /*5410*/  IMAD.IADD R5, R5, 0x1, R158 ;  /* 0x0000000105057824 */ /* 0x000fe200078e029e */
[----:B---3--:R-:W-:-:S04]  /*5420*/  LEA R8, P0, R4, R12, 0x1 ;  /* 0x0000000c04087211 */ /* 0x008fc800078008ff */
[----:B------:R-:W-:-:S05]  /*5430*/  LEA.HI.X R9, R4, R13, R5, 0x1, P0 ;  /* 0x0000000d04097211 */ /* 0x000fca00000f0c05 */
[----:B------:R-:W3:Y:S01]  /*5440*/  @P1 LDG.E.LTC128B.U16 R23, desc[UR36][R8.64] ;  /* 0x0000002408171981 */ /* 0x000ee2000c1e1520 */
[----:B------:R-:W-:Y:S01]  /*5450*/  BSSY B1, `(.L_x_36) ;  /* 0x0000011000017945 */ /* 0x000fe20003800000 */
[----:B---3--:R-:W-:-:S05]  /*5460*/  HADD2.F32 R4, -RZ, R23.H0_H0 ;  /* 0x20000017ff047230 */ /* 0x008fca0000004100 */
[----:B------:R-:W-:-:S04]  /*5470*/  FMUL R4, R4, R16 ;  /* 0x0000001004047220 */ /* 0x000fc80000400000 */
[----:B--2---:R-:W-:Y:S01]  /*5480*/  FFMA R7, R11, R2, R4 ;  /* 0x000000020b077223 */ /* 0x004fe20000000004 */
[----:B------:R-:W-:-:S04]  /*5490*/  LEA R4, P0, R6, UR4, 0x1 ;  /* 0x0000000406047c11 */ /* 0x000fc8000f8008ff */
[----:B------:R-:W-:Y:S02]  /*54a0*/  LEA.HI.X R5, R6, UR5, R10, 0x1, P0 ;  /* 0x0000000506057c11 */ /* 0x000fe400080f0c0a */
[----:B------:R-:W-:-:S05]  /*54b0*/  F2FP.F16.F32.PACK_AB R6, RZ, R7 ;  /* 0x00000007ff06723e */ /* 0x000fca00000000ff */
[----:B------:R0:W-:Y:S02]  /*54c0*/  @P1 STG.E.U16 desc[UR36][R4.64], R6 ;  /* 0x0000000604001986 */ /* 0x0001e4000c101524 */
[----:B0-----:R-:W-:-:S05]  /*54d0*/  IMAD.WIDE.U32 R6, R3, R14, R18 ;  /* 0x0000000e03067225 */ /* 0x001fca00078e0012 */
[----:B------:R-:W-:-:S03]  /*54e0*/  IADD3 R7, R158, R7, RZ ;  /* 0x000000079e077210 */ /* 0x000fc60007ffe0ff */
[----:B------:R-:W-:-:S04]  /*54f0*/  IMAD.WIDE.U32 R6, R22, UR43, R6 ;  /* 0x0000002b16067c25 */ /* 0x000fc8000f8e0006 */
[----:B------:R-:W-:Y:S01]  /*5500*/  IMAD.IADD R7, R159, 0x1, R7 ;  /* 0x000000019f077824 */ /* 0x000fe200078e0207 */
[----:B------:R-:W-:-:S04]  /*5510*/  LEA R10, P0, R6, R12, 0x1 ;  /* 0x0000000c060a7211 */ /* 0x000fc800078008ff */
[----:B------:R-:W-:Y:S02]  /*5520*/  LEA.HI.X R11, R6, R13, R7, 0x1, P0 ;  /* 0x0000000d060b7211 */ /* 0x000fe400000f0c07 */
[----:B------:R-:W-:-:S13]  /*5530*/  ISETP.GT.AND P0, PT, R0, 0x1, P3 ;  /* 0x000000010000780c */ /* 0x000fda0001f04270 */
[----:B------:R-:W-:Y:S05]  /*5540*/  @!P0 BRA `(.L_x_37) ;  /* 0x0000000000048947 */ /* 0x000fea0003800000 */
[----:B------:R0:W5:Y:S02]  /*5550*/  LDG.E.LTC128B.U16 R23, desc[UR36][R10.64+0x2] ;  /* 0x000002240a177981 */ /* 0x000164000c1e1520 */
.L_x_37:
[----:B------:R-:W-:Y:S05]  /*5560*/  BSYNC B1 ;  /* 0x0000000000017941 */ /* 0x000fea0003800000 */
.L_x_36:
[----:B------:R-:W2:Y:S01]  /*5570*/  LDL.LU R7, [R1+0x4] ;  /* 0x0000040001077983 */ /* 0x000ea20000300800 */
[----:B-----5:R-:W-:Y:S01]  /*5580*/  HADD2.F32 R6, -RZ, R23.H0_H0 ;  /* 0x20000017ff067230 */ /* 0x020fe20000004100 */
[C---:B------:R-:W-:Y:S01]  /*5590*/  SHF.L.U64.HI R157, R14.reuse, 0x3, R15 ;  /* 0x000000030e9d7819 */ /* 0x040fe2000001020f */
[----:B------:R-:W-:Y:S01]  /*55a0*/  IMAD.SHL.U32 R156, R14, 0x8, RZ ;  /* 0x000000080e9c7824 */ /* 0x000fe200078e00ff */
[----:B------:R-:W3:Y:S02]  /*55b0*/  LDL.LU R160, [R1+0x8] ;  /* 0x0000080001a07983 */ /* 0x000ee40000300800 */
[----:B------:R-:W-:-:S04]  /*55c0*/  FMUL R6, R6, R16 ;  /* 0x0000001006067220 */ /* 0x000fc80000400000 */
[----:B--2---:R-:W-:-:S05]  /*55d0*/  FFMA R6, R7, R2, R6 ;  /* 0x0000000207067223 */ /* 0x004fca0000000006 */
[----:B------:R-:W-:-:S05]  /*55e0*/  F2FP.F16.F32.PACK_AB R6, RZ, R6 ;  /* 0x00000006ff06723e */ /* 0x000fca00000000ff */
[----:B------:R1:W-:Y:S01]  /*55f0*/  @P0 STG.E.U16 desc[UR36][R4.64+0x2], R6 ;  /* 0x0000020604000986 */ /* 0x0003e2000c101524 */
[----:B------:R-:W-:-:S04]  /*5600*/  ISETP.GT.AND P0, PT, R153, 0x8, PT ;  /* 0x000000089900780c */ /* 0x000fc80003f04270 */
[----:B------:R-:W-:Y:S01]  /*5610*/  ISETP.GT.AND P1, PT, R0, RZ, P0 ;  /* 0x000000ff0000720c */ /* 0x000fe20000724270 */
[----:B-1----:R-:W-:-:S04]  /*5620*/  IMAD.WIDE.U32 R6, R3, R14, R156 ;  /* 0x0000000e03067225 */ /* 0x002fc800078e009c */
[----:B------:R-:W-:Y:S01]  /*5630*/  IMAD.IADD R158, R158, 0x1, R7 ;  /* 0x000000019e9e7824 */ /* 0x000fe200078e0207 */
[----:B------:R-:W-:-:S05]  /*5640*/  IADD3 R7, P2, R154, R6, RZ ;  /* 0x000000069a077210 */ /* 0x000fca0007f5e0ff */
[----:B------:R-:W-:Y:S01]  /*5650*/  IMAD.X R9, R158, 0x1, R21, P2 ;  /* 0x000000019e097824 */ /* 0x000fe200010e0615 */
[----:B------:R-:W-:-:S04]  /*5660*/  LEA R8, P2, R7, R12, 0x1 ;  /* 0x0000000c07087211 */ /* 0x000fc800078408ff */
[----:B------:R-:W-:-:S05]  /*5670*/  LEA.HI.X R9, R7, R13, R9, 0x1, P2 ;  /* 0x0000000d07097211 */ /* 0x000fca00010f0c09 */
[----:B------:R1:W2:Y:S01]  /*5680*/  @P1 LDG.E.LTC128B.U16 R23, desc[UR36][R8.64] ;  /* 0x0000002408171981 */ /* 0x0002a2000c1e1520 */
[----:B------:R-:W-:Y:S01]  /*5690*/  IADD3 R6, P2, R18, R6, RZ ;  /* 0x0000000612067210 */ /* 0x000fe20007f5e0ff */
[----:B------:R-:W-:Y:S01]  /*56a0*/  BSSY B1, `(.L_x_38) ;  /* 0x0000016000017945 */ /* 0x000fe20003800000 */
[----:B------:R-:W-:Y:S02]  /*56b0*/  ISETP.GT.AND P4, PT, R0, 0x1, P0 ;  /* 0x000000010000780c */ /* 0x000fe40000784270 */
[----:B------:R-:W-:Y:S01]  /*56c0*/  IADD3.X R7, R19, R158, RZ, P2, !PT ;  /* 0x0000009e13077210 */ /* 0x000fe200017fe4ff */
[----:B------:R-:W-:Y:S02]  /*56d0*/  IMAD.U32 R158, RZ, RZ, UR9 ;  /* 0x00000009ff9e7e24 */ /* 0x000fe4000f8e00ff */
[----:B------:R-:W-:-:S04]  /*56e0*/  IMAD.WIDE.U32 R6, R22, UR43, R6 ;  /* 0x0000002b16067c25 */ /* 0x000fc8000f8e0006 */
[----:B------:R-:W-:Y:S01]  /*56f0*/  IMAD.IADD R7, R159, 0x1, R7 ;  /* 0x000000019f077824 */ /* 0x000fe200078e0207 */
[----:B-1----:R-:W-:-:S04]  /*5700*/  LEA R8, P2, R6, R12, 0x1 ;  /* 0x0000000c06087211 */ /* 0x002fc800078408ff */
[----:B------:R-:W-:Y:S01]  /*5710*/  LEA.HI.X R9, R6, R13, R7, 0x1, P2 ;  /* 0x0000000d06097211 */ /* 0x000fe200010f0c07 */
[----:B--2---:R-:W-:-:S05]  /*5720*/  HADD2.F32 R6, -RZ, R23.H0_H0 ;  /* 0x20000017ff067230 */ /* 0x004fca0000004100 */
[----:B------:R-:W-:-:S04]  /*5730*/  FMUL R6, R6, R16 ;  /* 0x0000001006067220 */ /* 0x000fc80000400000 */
[----:B---3--:R-:W-:Y:S01]  /*5740*/  FFMA R7, R160, R2, R6 ;  /* 0x00000002a0077223 */ /* 0x008fe20000000006 */
[----:B------:R-:W-:Y:S02]  /*5750*/  IMAD.U32 R160, RZ, RZ, UR8 ;  /* 0x00000008ffa07e24 */ /* 0x000fe4000f8e00ff */
[----:B------:R-:W-:Y:S02]  /*5760*/  IMAD.U32 R6, RZ, RZ, UR8 ;  /* 0x00000008ff067e24 */ /* 0x000fe4000f8e00ff */
[----:B------:R-:W-:Y:S02]  /*5770*/  F2FP.F16.F32.PACK_AB R7, RZ, R7 ;  /* 0x00000007ff07723e */ /* 0x000fe400000000ff */
[----:B------:R-:W-:Y:S02]  /*5780*/  SHF.L.U32 R160, R160, 0x4, RZ ;  /* 0x00000004a0a07819 */ /* 0x000fe400000006ff */
[----:B------:R-:W-:Y:S02]  /*5790*/  SHF.L.U64.HI R158, R6, 0x4, R158 ;  /* 0x00000004069e7819 */ /* 0x000fe4000001029e */
[----:B------:R-:W-:-:S02]  /*57a0*/  IADD3 R6, P2, R160, R4, RZ ;  /* 0x00000004a0067210 */ /* 0x000fc40007f5e0ff */
[----:B------:R-:W-:-:S03]  /*57b0*/  PRMT R161, R7, 0x7610, R161 ;  /* 0x0000761007a17816 */ /* 0x000fc600000000a1 */
[----:B------:R-:W-:-:S05]  /*57c0*/  IMAD.X R7, R158, 0x1, R5, P2 ;  /* 0x000000019e077824 */ /* 0x000fca00010e0605 */
[----:B------:R1:W-:Y:S01]  /*57d0*/  @P1 STG.E.U16 desc[UR36][R6.64], R161 ;  /* 0x000000a106001986 */ /* 0x0003e2000c101524 */
[----:B------:R-:W-:Y:S05]  /*57e0*/  @!P4 BRA `(.L_x_39) ;  /* 0x000000000004c947 */ /* 0x000fea0003800000 */
[----:B------:R2:W5:Y:S02]  /*57f0*/  LDG.E.LTC128B.U16 R23, desc[UR36][R8.64+0x2] ;  /* 0x0000022408177981 */ /* 0x000564000c1e1520 */
.L_x_39:
[----:B------:R-:W-:Y:S05]  /*5800*/  BSYNC B1 ;  /* 0x0000000000017941 */ /* 0x000fea0003800000 */
.L_x_38:
[----:B------:R-:W3:Y:S01]  /*5810*/  LDL.LU R162, [R1+0xc] ;  /* 0x00000c0001a27983 */ /* 0x000ee20000300800 */
[----:B-1---5:R-:W-:Y:S01]  /*5820*/  HADD2.F32 R161, -RZ, R23.H0_H0 ;  /* 0x20000017ffa17230 */ /* 0x022fe20000004100 */
[----:B------:R-:W-:Y:S01]  /*5830*/  ISETP.GT.AND P1, PT, R0, 0x8, P3 ;  /* 0x000000080000780c */ /* 0x000fe20001f24270 */
[----:B------:R-:W-:Y:S03]  /*5840*/  BSSY B1, `(.L_x_40) ;  /* 0x0000007000017945 */ /* 0x000fe60003800000 */
[----:B------:R-:W-:-:S04]  /*5850*/  FMUL R161, R161, R16 ;  /* 0x00000010a1a17220 */ /* 0x000fc80000400000 */
[----:B---3--:R-:W-:-:S05]  /*5860*/  FFMA R161, R162, R2, R161 ;  /* 0x00000002a2a17223 */ /* 0x008fca00000000a1 */
[----:B------:R-:W-:-:S05]  /*5870*/  F2FP.F16.F32.PACK_AB R161, RZ, R161 ;  /* 0x000000a1ffa1723e */ /* 0x000fca00000000ff */
[----:B------:R1:W-:Y:S01]  /*5880*/  @P4 STG.E.U16 desc[UR36][R6.64+0x2], R161 ;  /* 0x000002a106004986 */ /* 0x0003e2000c101524 */
[----:B------:R-:W-:Y:S05]  /*5890*/  @!P1 BRA `(.L_x_41) ;  /* 0x0000000000049947 */ /* 0x000fea0003800000 */
[----:B------:R3:W5:Y:S02]  /*58a0*/  LDG.E.LTC128B.U16 R23, desc[UR36][R10.64+0x10] ;  /* 0x000010240a177981 */ /* 0x000764000c1e1520 */
.L_x_41:
[----:B------:R-:W-:Y:S05]  /*58b0*/  BSYNC B1 ;  /* 0x0000000000017941 */ /* 0x000fea0003800000 */
.L_x_40:
[----:B------:R-:W4:Y:S01]  /*58c0*/  LDL.LU R162, [R1+0x10] ;  /* 0x0000100001a27983 */ /* 0x000f220000300800 */
[----:B-1---5:R-:W-:Y:S01]  /*58d0*/  HADD2.F32 R161, -RZ, R23.H0_H0 ;  /* 0x20000017ffa17230 */ /* 0x022fe20000004100 */
[----:B------:R-:W-:Y:S01]  /*58e0*/  ISETP.GT.AND P2, PT, R0, 0x9, P3 ;  /* 0x000000090000780c */ /* 0x000fe20001f44270 */
[----:B------:R-:W-:Y:S03]  /*58f0*/  BSSY B1, `(.L_x_42) ;  /* 0x0000007000017945 */ /* 0x000fe60003800000 */
[----:B------:R-:W-:-:S04]  /*5900*/  FMUL R161, R161, R16 ;  /* 0x00000010a1a17220 */ /* 0x000fc80000400000 */
[----:B----4-:R-:W-:-:S05]  /*5910*/  FFMA R161, R162, R2, R161 ;  /* 0x00000002a2a17223 */ /* 0x010fca00000000a1 */
[----:B------:R-:W-:-:S05]  /*5920*/  F2FP.F16.F32.PACK_AB R161, RZ, R161 ;  /* 0x000000a1ffa1723e */ /* 0x000fca00000000ff */
[----:B------:R1:W-:Y:S01]  /*5930*/  @P1 STG.E.U16 desc[UR36][R4.64+0x10], R161 ;  /* 0x000010a104001986 */ /* 0x0003e2000c101524 */
[----:B------:R-:W-:Y:S05]  /*5940*/  @!P2 BRA `(.L_x_43) ;  /* 0x000000000004a947 */ /* 0x000fea0003800000 */
[----:B------:R4:W5:Y:S02]  /*5950*/  LDG.E.LTC128B.U16 R23, desc[UR36][R10.64+0x12] ;  /* 0x000012240a177981 */ /* 0x000964000c1e1520 */
.L_x_43:
[----:B------:R-:W-:Y:S05]  /*5960*/  BSYNC B1 ;  /* 0x0000000000017941 */ /* 0x000fea0003800000 */
.L_x_42:
[----:B------:R-:W2:Y:S01]  /*5970*/  LDL.LU R162, [R1+0x14] ;  /* 0x0000140001a27983 */ /* 0x000ea20000300800 */
[----:B-1---5:R-:W-:Y:S01]  /*5980*/  HADD2.F32 R161, -RZ, R23.H0_H0 ;  /* 0x20000017ffa17230 */ /* 0x022fe20000004100 */
[----:B------:R-:W-:Y:S01]  /*5990*/  ISETP.GT.AND P1, PT, R0, 0x8, P0 ;  /* 0x000000080000780c */ /* 0x000fe20000724270 */
[----:B------:R-:W-:Y:S03]  /*59a0*/  BSSY B1, `(.L_x_44) ;  /* 0x0000007000017945 */ /* 0x000fe60003800000 */
[----:B------:R-:W-:-:S04]  /*59b0*/  FMUL R161, R161, R16 ;  /* 0x00000010a1a17220 */ /* 0x000fc80000400000 */
[----:B--2---:R-:W-:-:S05]  /*59c0*/  FFMA R161, R162, R2, R161 ;  /* 0x00000002a2a17223 */ /* 0x004fca00000000a1 */
[----:B------:R-:W-:-:S05]  /*59d0*/  F2FP.F16.F32.PACK_AB R161, RZ, R161 ;  /* 0x000000a1ffa1723e */ /* 0x000fca00000000ff */
[----:B------:R1:W-:Y:S01]  /*59e0*/  @P2 STG.E.U16 desc[UR36][R4.64+0x12], R161 ;  /* 0x000012a104002986 */ /* 0x0003e2000c101524 */
[----:B------:R-:W-:Y:S05]  /*59f0*/  @!P1 BRA `(.L_x_45) ;  /* 0x0000000000049947 */ /* 0x000fea0003800000 */
[----:B------:R2:W5:Y:S02]  /*5a00*/  LDG.E.LTC128B.U16 R23, desc[UR36][R8.64+0x10] ;  /* 0x0000102408177981 */ /* 0x000564000c1e1520 */
.L_x_45:
[----:B------:R-:W-:Y:S05]  /*5a10*/  BSYNC B1 ;  /* 0x0000000000017941 */ /* 0x000fea0003800000 */
.L_x_44:
        /* <DEDUP_REMOVED lines=10> */
.L_x_47:
[----:B------:R-:W-:Y:S05]  /*5ac0*/  BSYNC B1 ;  /* 0x0000000000017941 */ /* 0x000fea0003800000 */
.L_x_46:
        /* <DEDUP_REMOVED lines=10> */
.L_x_49:
[----:B------:R-:W-:Y:S05]  /*5b70*/  BSYNC B1 ;  /* 0x0000000000017941 */ /* 0x000fea0003800000 */
.L_x_48:
        /* <DEDUP_REMOVED lines=10> */
.L_x_51:
[----:B------:R-:W-:Y:S05]  /*5c20*/  BSYNC B1 ;  /* 0x0000000000017941 */ /* 0x000fea0003800000 */
.L_x_50:
        /* <DEDUP_REMOVED lines=10> */
.L_x_53:
[----:B------:R-:W-:Y:S05]  /*5cd0*/  BSYNC B1 ;  /* 0x0000000000017941 */ /* 0x000fea0003800000 */
.L_x_52:
        /* <DEDUP_REMOVED lines=10> */
.L_x_55:
[----:B------:R-:W-:Y:S05]  /*5d80*/  BSYNC B1 ;  /* 0x0000000000017941 */ /* 0x000fea0003800000 */
.L_x_54:
        /* <DEDUP_REMOVED lines=10> */
.L_x_57:
[----:B------:R-:W-:Y:S05]  /*5e30*/  BSYNC B1 ;  /* 0x0000000000017941 */ /* 0x000fea0003800000 */
.L_x_56:
        /* <DEDUP_REMOVED lines=10> */
.L_x_59:
[----:B------:R-:W-:Y:S05]  /*5ee0*/  BSYNC B1 ;  /* 0x0000000000017941 */ /* 0x000fea0003800000 */
.L_x_58:
        /* <DEDUP_REMOVED lines=10> */
.L_x_61:
[----:B------:R-:W-:Y:S05]  /*5f90*/  BSYNC B1 ;  /* 0x0000000000017941 */ /* 0x000fea0003800000 */
.L_x_60:
        /* <DEDUP_REMOVED lines=10> */
.L_x_63:
[----:B------:R-:W-:Y:S05]  /*6040*/  BSYNC B1 ;  /* 0x0000000000017941 */ /* 0x000fea0003800000 */
.L_x_62:
        /* <DEDUP_REMOVED lines=10> */
.L_x_65:
[----:B------:R-:W-:Y:S05]  /*60f0*/  BSYNC B1 ;  /* 0x0000000000017941 */ /* 0x000fea0003800000 */
.L_x_64:
        /* <DEDUP_REMOVED lines=10> */
.L_x_67:
[----:B------:R-:W-:Y:S05]  /*61a0*/  BSYNC B1 ;  /* 0x0000000000017941 */ /* 0x000fea0003800000 */
.L_x_66:
        /* <DEDUP_REMOVED lines=10> */
.L_x_69:
[----:B------:R-:W-:Y:S05]  /*6250*/  BSYNC B1 ;  /* 0x0000000000017941 */ /* 0x000fea0003800000 */
.L_x_68:
        /* <DEDUP_REMOVED lines=10> */
.L_x_71:
[----:B------:R-:W-:Y:S05]  /*6300*/  BSYNC B1 ;  /* 0x0000000000017941 */ /* 0x000fea0003800000 */
.L_x_70:
        /* <DEDUP_REMOVED lines=10> */
.L_x_73:
[----:B------:R-:W-:Y:S05]  /*63b0*/  BSYNC B1 ;  /* 0x0000000000017941 */ /* 0x000fea0003800000 */
.L_x_72:
        /* <DEDUP_REMOVED lines=10> */
.L_x_75:
[----:B------:R-:W-:Y:S05]  /*6460*/  BSYNC B1 ;  /* 0x0000000000017941 */ /* 0x000fea0003800000 */
.L_x_74:
        /* <DEDUP_REMOVED lines=10> */
.L_x_77:
[----:B------:R-:W-:Y:S05]  /*6510*/  BSYNC B1 ;  /* 0x0000000000017941 */ /* 0x000fea0003800000 */
.L_x_76:
        /* <DEDUP_REMOVED lines=10> */
.L_x_79:
[----:B------:R-:W-:Y:S05]  /*65c0*/  BSYNC B1 ;  /* 0x0000000000017941 */ /* 0x000fea0003800000 */
.L_x_78:
        /* <DEDUP_REMOVED lines=10> */
.L_x_81:
[----:B------:R-:W-:Y:S05]  /*6670*/  BSYNC B1 ;  /* 0x0000000000017941 */ /* 0x000fea0003800000 */
.L_x_80:
        /* <DEDUP_REMOVED lines=10> */
.L_x_83:
[----:B------:R-:W-:Y:S05]  /*6720*/  BSYNC B1 ;  /* 0x0000000000017941 */ /* 0x000fea0003800000 */
.L_x_82:
        /* <DEDUP_REMOVED lines=10> */
.L_x_85:
[----:B------:R-:W-:Y:S05]  /*67d0*/  BSYNC B1 ;  /* 0x0000000000017941 */ /* 0x000fea0003800000 */
.L_x_84:
        /* <DEDUP_REMOVED lines=10> */
.L_x_87:
[----:B------:R-:W-:Y:S05]  /*6880*/  BSYNC B1 ;  /* 0x0000000000017941 */ /* 0x000fea0003800000 */
.L_x_86:
        /* <DEDUP_REMOVED lines=10> */
.L_x_89:
[----:B------:R-:W-:Y:S05]  /*6930*/  BSYNC B1 ;  /* 0x0000000000017941 */ /* 0x000fea0003800000 */
.L_x_88:
        /* <DEDUP_REMOVED lines=10> */
.L_x_91:
[----:B------:R-:W-:Y:S05]  /*69e0*/  BSYNC B1 ;  /* 0x0000000000017941 */ /* 0x000fea0003800000 */
.L_x_90:
        /* <DEDUP_REMOVED lines=10> */
.L_x_93:
[----:B------:R-:W-:Y:S05]  /*6a90*/  BSYNC B1 ;  /* 0x0000000000017941 */ /* 0x000fea0003800000 */
.L_x_92:
        /* <DEDUP_REMOVED lines=10> */
.L_x_95:
[----:B------:R-:W-:Y:S05]  /*6b40*/  BSYNC B1 ;  /* 0x0000000000017941 */ /* 0x000fea0003800000 */
.L_x_94:
        /* <DEDUP_REMOVED lines=10> */
.L_x_97:
[----:B------:R-:W-:Y:S05]  /*6bf0*/  BSYNC B1 ;  /* 0x0000000000017941 */ /* 0x000fea0003800000 */
.L_x_96:
        /* <DEDUP_REMOVED lines=10> */
.L_x_99:
[----:B------:R-:W-:Y:S05]  /*6ca0*/  BSYNC B1 ;  /* 0x0000000000017941 */ /* 0x000fea0003800000 */
.L_x_98:
        /* <DEDUP_REMOVED lines=10> */
.L_x_101:
[----:B------:R-:W-:Y:S05]  /*6d50*/  BSYNC B1 ;  /* 0x0000000000017941 */ /* 0x000fea0003800000 */
.L_x_100:
        /* <DEDUP_REMOVED lines=10> */
.L_x_103:
[----:B------:R-:W-:Y:S05]  /*6e00*/  BSYNC B1 ;  /* 0x0000000000017941 */ /* 0x000fea0003800000 */
.L_x_102:
        /* <DEDUP_REMOVED lines=10> */
.L_x_105:
[----:B------:R-:W-:Y:S05]  /*6eb0*/  BSYNC B1 ;  /* 0x0000000000017941 */ /* 0x000fea0003800000 */
.L_x_104:
        /* <DEDUP_REMOVED lines=10> */
.L_x_107:
[----:B------:R-:W-:Y:S05]  /*6f60*/  BSYNC B1 ;  /* 0x0000000000017941 */ /* 0x000fea0003800000 */
.L_x_106:
        /* <DEDUP_REMOVED lines=10> */
.L_x_109:
[----:B------:R-:W-:Y:S05]  /*7010*/  BSYNC B1 ;  /* 0x0000000000017941 */ /* 0x000fea0003800000 */
.L_x_108:
        /* <DEDUP_REMOVED lines=10> */
.L_x_111:
[----:B------:R-:W-:Y:S05]  /*70c0*/  BSYNC B1 ;  /* 0x0000000000017941 */ /* 0x000fea0003800000 */
.L_x_110:
        /* <DEDUP_REMOVED lines=10> */
.L_x_113:
[----:B------:R-:W-:Y:S05]  /*7170*/  BSYNC B1 ;  /* 0x0000000000017941 */ /* 0x000fea0003800000 */
.L_x_112:
        /* <DEDUP_REMOVED lines=10> */
.L_x_115:
[----:B------:R-:W-:Y:S05]  /*7220*/  BSYNC B1 ;  /* 0x0000000000017941 */ /* 0x000fea0003800000 */
.L_x_114:
        /* <DEDUP_REMOVED lines=10> */
.L_x_117:
[----:B------:R-:W-:Y:S05]  /*72d0*/  BSYNC B1 ;  /* 0x0000000000017941 */ /* 0x000fea0003800000 */
.L_x_116:
        /* <DEDUP_REMOVED lines=10> */
.L_x_119:
[----:B------:R-:W-:Y:S05]  /*7380*/  BSYNC B1 ;  /* 0x0000000000017941 */ /* 0x000fea0003800000 */
.L_x_118:
        /* <DEDUP_REMOVED lines=10> */
.L_x_121:
[----:B------:R-:W-:Y:S05]  /*7430*/  BSYNC B1 ;  /* 0x0000000000017941 */ /* 0x000fea0003800000 */
.L_x_120:
        /* <DEDUP_REMOVED lines=10> */
.L_x_123:
[----:B------:R-:W-:Y:S05]  /*74e0*/  BSYNC B1 ;  /* 0x0000000000017941 */ /* 0x000fea0003800000 */
.L_x_122:
        /* <DEDUP_REMOVED lines=10> */
.L_x_125:
[----:B------:R-:W-:Y:S05]  /*7590*/  BSYNC B1 ;  /* 0x0000000000017941 */ /* 0x000fea0003800000 */
.L_x_124:
        /* <DEDUP_REMOVED lines=10> */
.L_x_127:
[----:B------:R-:W-:Y:S05]  /*7640*/  BSYNC B1 ;  /* 0x0000000000017941 */ /* 0x000fea0003800000 */
.L_x_126:
        /* <DEDUP_REMOVED lines=10> */
.L_x_129:
[----:B------:R-:W-:Y:S05]  /*76f0*/  BSYNC B1 ;  /* 0x0000000000017941 */ /* 0x000fea0003800000 */
.L_x_128:
        /* <DEDUP_REMOVED lines=10> */
.L_x_131:
[----:B------:R-:W-:Y:S05]  /*77a0*/  BSYNC B1 ;  /* 0x0000000000017941 */ /* 0x000fea0003800000 */
.L_x_130:
        /* <DEDUP_REMOVED lines=10> */
.L_x_133:
[----:B------:R-:W-:Y:S05]  /*7850*/  BSYNC B1 ;  /* 0x0000000000017941 */ /* 0x000fea0003800000 */
.L_x_132:
        /* <DEDUP_REMOVED lines=10> */
.L_x_135:
[----:B------:R-:W-:Y:S05]  /*7900*/  BSYNC B1 ;  /* 0x0000000000017941 */ /* 0x000fea0003800000 */
.L_x_134:
        /* <DEDUP_REMOVED lines=10> */
.L_x_137:
[----:B------:R-:W-:Y:S05]  /*79b0*/  BSYNC B1 ;  /* 0x0000000000017941 */ /* 0x000fea0003800000 */
.L_x_136:
        /* <DEDUP_REMOVED lines=10> */
.L_x_139:
[----:B------:R-:W-:Y:S05]  /*7a60*/  BSYNC B1 ;  /* 0x0000000000017941 */ /* 0x000fea0003800000 */
.L_x_138:
        /* <DEDUP_REMOVED lines=10> */
.L_x_141:
[----:B------:R-:W-:Y:S05]  /*7b10*/  BSYNC B1 ;  /* 0x0000000000017941 */ /* 0x000fea0003800000 */
.L_x_140:
        /* <DEDUP_REMOVED lines=10> */
.L_x_143:
[----:B------:R-:W-:Y:S05]  /*7bc0*/  BSYNC B1 ;  /* 0x0000000000017941 */ /* 0x000fea0003800000 */
.L_x_142:
        /* <DEDUP_REMOVED lines=10> */
.L_x_145:
[----:B------:R-:W-:Y:S05]  /*7c70*/  BSYNC B1 ;  /* 0x0000000000017941 */ /* 0x000fea0003800000 */
.L_x_144:
        /* <DEDUP_REMOVED lines=10> */
.L_x_147:
[----:B------:R-:W-:Y:S05]  /*7d20*/  BSYNC B1 ;  /* 0x0000000000017941 */ /* 0x000fea0003800000 */
.L_x_146:
        /* <DEDUP_REMOVED lines=10> */
.L_x_149:
[----:B------:R-:W-:Y:S05]  /*7dd0*/  BSYNC B1 ;  /* 0x0000000000017941 */ /* 0x000fea0003800000 */
.L_x_148:
        /* <DEDUP_REMOVED lines=10> */
.L_x_151:
[----:B------:R-:W-:Y:S05]  /*7e80*/  BSYNC B1 ;  /* 0x0000000000017941 */ /* 0x000fea0003800000 */
.L_x_150:
        /* <DEDUP_REMOVED lines=10> */
.L_x_153:
[----:B------:R-:W-:Y:S05]  /*7f30*/  BSYNC B1 ;  /* 0x0000000000017941 */ /* 0x000fea0003800000 */
.L_x_152:
        /* <DEDUP_REMOVED lines=10> */
.L_x_155:
[----:B------:R-:W-:Y:S05]  /*7fe0*/  BSYNC B1 ;  /* 0x0000000000017941 */ /* 0x000fea0003800000 */
.L_x_154:
        /* <DEDUP_REMOVED lines=10> */
.L_x_157:
[----:B------:R-:W-:Y:S05]  /*8090*/  BSYNC B1 ;  /* 0x0000000000017941 */ /* 0x000fea0003800000 */
.L_x_156:
        /* <DEDUP_REMOVED lines=10> */
.L_x_159:
[----:B------:R-:W-:Y:S05]  /*8140*/  BSYNC B1 ;  /* 0x0000000000017941 */ /* 0x000fea0003800000 */
.L_x_158:
        /* <DEDUP_REMOVED lines=10> */
.L_x_161:
[----:B------:R-:W-:Y:S05]  /*81f0*/  BSYNC B1 ;  /* 0x0000000000017941 */ /* 0x000fea0003800000 */
.L_x_160:
        /* <DEDUP_REMOVED lines=10> */
.L_x_163:
[----:B------:R-:W-:Y:S05]  /*82a0*/  BSYNC B1 ;  /* 0x0000000000017941 */ /* 0x000fea0003800000 */
.L_x_162:
        /* <DEDUP_REMOVED lines=10> */
.L_x_165:
[----:B------:R-:W-:Y:S05]  /*8350*/  BSYNC B1 ;  /* 0x0000000000017941 */ /* 0x000fea0003800000 */
.L_x_164:
        /* <DEDUP_REMOVED lines=10> */
.L_x_167:
[----:B------:R-:W-:Y:S05]  /*8400*/  BSYNC B1 ;  /* 0x0000000000017941 */ /* 0x000fea0003800000 */
.L_x_166:
        /* <DEDUP_REMOVED lines=10> */
.L_x_169:
[----:B------:R-:W-:Y:S05]  /*84b0*/  BSYNC B1 ;  /* 0x0000000000017941 */ /* 0x000fea0003800000 */
.L_x_168:
        /* <DEDUP_REMOVED lines=10> */
.L_x_171:
[----:B------:R-:W-:Y:S05]  /*8560*/  BSYNC B1 ;  /* 0x0000000000017941 */ /* 0x000fea0003800000 */
.L_x_170:
        /* <DEDUP_REMOVED lines=10> */
.L_x_173:
[----:B------:R-:W-:Y:S05]  /*8610*/  BSYNC B1 ;  /* 0x0000000000017941 */ /* 0x000fea0003800000 */
.L_x_172:
        /* <DEDUP_REMOVED lines=10> */
.L_x_175:
[----:B------:R-:W-:Y:S05]  /*86c0*/  BSYNC B1 ;  /* 0x0000000000017941 */ /* 0x000fea0003800000 */
.L_x_174:
        /* <DEDUP_REMOVED lines=10> */
.L_x_177:
[----:B------:R-:W-:Y:S05]  /*8770*/  BSYNC B1 ;  /* 0x0000000000017941 */ /* 0x000fea0003800000 */
.L_x_176:
        /* <DEDUP_REMOVED lines=10> */
.L_x_179:
[----:B------:R-:W-:Y:S05]  /*8820*/  BSYNC B1 ;  /* 0x0000000000017941 */ /* 0x000fea0003800000 */
.L_x_178:
        /* <DEDUP_REMOVED lines=10> */
.L_x_181:
[----:B------:R-:W-:Y:S05]  /*88d0*/  BSYNC B1 ;  /* 0x0000000000017941 */ /* 0x000fea0003800000 */
.L_x_180:
        /* <DEDUP_REMOVED lines=10> */
.L_x_183:
[----:B------:R-:W-:Y:S05]  /*8980*/  BSYNC B1 ;  /* 0x0000000000017941 */ /* 0x000fea0003800000 */
.L_x_182:
        /* <DEDUP_REMOVED lines=10> */
.L_x_185:
[----:B------:R-:W-:Y:S05]  /*8a30*/  BSYNC B1 ;  /* 0x0000000000017941 */ /* 0x000fea0003800000 */
.L_x_184:
        /* <DEDUP_REMOVED lines=10> */
.L_x_187:
[----:B------:R-:W-:Y:S05]  /*8ae0*/  BSYNC B1 ;  /* 0x0000000000017941 */ /* 0x000fea0003800000 */
.L_x_186:
        /* <DEDUP_REMOVED lines=10> */
.L_x_189:
[----:B------:R-:W-:Y:S05]  /*8b90*/  BSYNC B1 ;  /* 0x0000000000017941 */ /* 0x000fea0003800000 */
.L_x_188:
        /* <DEDUP_REMOVED lines=10> */
.L_x_191:
[----:B------:R-:W-:Y:S05]  /*8c40*/  BSYNC B1 ;  /* 0x0000000000017941 */ /* 0x000fea0003800000 */
.L_x_190:
        /* <DEDUP_REMOVED lines=10> */
.L_x_193:
[----:B------:R-:W-:Y:S05]  /*8cf0*/  BSYNC B1 ;  /* 0x0000000000017941 */ /* 0x000fea0003800000 */
.L_x_192:
        /* <DEDUP_REMOVED lines=10> */
.L_x_195:
[----:B------:R-:W-:Y:S05]  /*8da0*/  BSYNC B1 ;  /* 0x0000000000017941 */ /* 0x000fea0003800000 */
.L_x_194:
        /* <DEDUP_REMOVED lines=10> */
.L_x_197:
[----:B------:R-:W-:Y:S05]  /*8e50*/  BSYNC B1 ;  /* 0x0000000000017941 */ /* 0x000fea0003800000 */
.L_x_196:
        /* <DEDUP_REMOVED lines=10> */
.L_x_199:
[----:B------:R-:W-:Y:S05]  /*8f00*/  BSYNC B1 ;  /* 0x0000000000017941 */ /* 0x000fea0003800000 */
.L_x_198:
        /* <DEDUP_REMOVED lines=10> */
.L_x_201:
[----:B------:R-:W-:Y:S05]  /*8fb0*/  BSYNC B1 ;  /* 0x0000000000017941 */ /* 0x000fea0003800000 */
.L_x_200:
        /* <DEDUP_REMOVED lines=10> */
.L_x_203:
[----:B------:R-:W-:Y:S05]  /*9060*/  BSYNC B1 ;  /* 0x0000000000017941 */ /* 0x000fea0003800000 */
.L_x_202:
        /* <DEDUP_REMOVED lines=10> */
.L_x_205:
[----:B------:R-:W-:Y:S05]  /*9110*/  BSYNC B1 ;  /* 0x0000000000017941 */ /* 0x000fea0003800000 */
.L_x_204:
        /* <DEDUP_REMOVED lines=10> */
.L_x_207:
[----:B------:R-:W-:Y:S05]  /*91c0*/  BSYNC B1 ;  /* 0x0000000000017941 */ /* 0x000fea0003800000 */
.L_x_206:
        /* <DEDUP_REMOVED lines=10> */
.L_x_209:
[----:B------:R-:W-:Y:S05]  /*9270*/  BSYNC B1 ;  /* 0x0000000000017941 */ /* 0x000fea0003800000 */
.L_x_208:
        /* <DEDUP_REMOVED lines=10> */
.L_x_211:
[----:B------:R-:W-:Y:S05]  /*9320*/  BSYNC B1 ;  /* 0x0000000000017941 */ /* 0x000fea0003800000 */
.L_x_210:
        /* <DEDUP_REMOVED lines=10> */
.L_x_213:
[----:B------:R-:W-:Y:S05]  /*93d0*/  BSYNC B1 ;  /* 0x0000000000017941 */ /* 0x000fea0003800000 */
.L_x_212:
        /* <DEDUP_REMOVED lines=10> */
.L_x_215:
[----:B------:R-:W-:Y:S05]  /*9480*/  BSYNC B1 ;  /* 0x0000000000017941 */ /* 0x000fea0003800000 */
.L_x_214:
        /* <DEDUP_REMOVED lines=10> */
.L_x_217:
[----:B------:R-:W-:Y:S05]  /*9530*/  BSYNC B1 ;  /* 0x0000000000017941 */ /* 0x000fea0003800000 */
.L_x_216:
        /* <DEDUP_REMOVED lines=10> */
.L_x_219:
[----:B------:R-:W-:Y:S05]  /*95e0*/  BSYNC B1 ;  /* 0x0000000000017941 */ /* 0x000fea0003800000 */
.L_x_218:
        /* <DEDUP_REMOVED lines=10> */
.L_x_221:
[----:B------:R-:W-:Y:S05]  /*9690*/  BSYNC B1 ;  /* 0x0000000000017941 */ /* 0x000fea0003800000 */
.L_x_220:
        /* <DEDUP_REMOVED lines=10> */
.L_x_223:
[----:B------:R-:W-:Y:S05]  /*9740*/  BSYNC B1 ;  /* 0x0000000000017941 */ /* 0x000fea0003800000 */
.L_x_222:
        /* <DEDUP_REMOVED lines=10> */
.L_x_225:
[----:B------:R-:W-:Y:S05]  /*97f0*/  BSYNC B1 ;  /* 0x0000000000017941 */ /* 0x000fea0003800000 */
.L_x_224:
        /* <DEDUP_REMOVED lines=10> */
.L_x_227:
[----:B------:R-:W-:Y:S05]  /*98a0*/  BSYNC B1 ;  /* 0x0000000000017941 */ /* 0x000fea0003800000 */
.L_x_226:
        /* <DEDUP_REMOVED lines=10> */
.L_x_229:
[----:B------:R-:W-:Y:S05]  /*9950*/  BSYNC B1 ;  /* 0x0000000000017941 */ /* 0x000fea0003800000 */
.L_x_228:
        /* <DEDUP_REMOVED lines=10> */
.L_x_231:
[----:B------:R-:W-:Y:S05]  /*9a00*/  BSYNC B1 ;  /* 0x0000000000017941 */ /* 0x000fea0003800000 */
.L_x_230:
        /* <DEDUP_REMOVED lines=10> */
.L_x_233:
[----:B------:R-:W-:Y:S05]  /*9ab0*/  BSYNC B1 ;  /* 0x0000000000017941 */ /* 0x000fea0003800000 */
.L_x_232:
        /* <DEDUP_REMOVED lines=10> */
.L_x_235:
[----:B------:R-:W-:Y:S05]  /*9b60*/  BSYNC B1 ;  /* 0x0000000000017941 */ /* 0x000fea0003800000 */
.L_x_234:
        /* <DEDUP_REMOVED lines=10> */
.L_x_237:
[----:B------:R-:W-:Y:S05]  /*9c10*/  BSYNC B1 ;  /* 0x0000000000017941 */ /* 0x000fea0003800000 */
.L_x_236:
        /* <DEDUP_REMOVED lines=10> */
.L_x_239:
[----:B------:R-:W-:Y:S05]  /*9cc0*/  BSYNC B1 ;  /* 0x0000000000017941 */ /* 0x000fea0003800000 */
.L_x_238:
        /* <DEDUP_REMOVED lines=10> */
.L_x_241:
[----:B------:R-:W-:Y:S05]  /*9d70*/  BSYNC B1 ;  /* 0x0000000000017941 */ /* 0x000fea0003800000 */
.L_x_240:
        /* <DEDUP_REMOVED lines=10> */
.L_x_243:
[----:B------:R-:W-:Y:S05]  /*9e20*/  BSYNC B1 ;  /* 0x0000000000017941 */ /* 0x000fea0003800000 */
.L_x_242:
        /* <DEDUP_REMOVED lines=10> */
.L_x_245:
[----:B------:R-:W-:Y:S05]  /*9ed0*/  BSYNC B1 ;  /* 0x0000000000017941 */ /* 0x000fea0003800000 */
.L_x_244:
        /* <DEDUP_REMOVED lines=10> */
.L_x_247:
[----:B------:R-:W-:Y:S05]  /*9f80*/  BSYNC B1 ;  /* 0x0000000000017941 */ /* 0x000fea0003800000 */
.L_x_246:
        /* <DEDUP_REMOVED lines=10> */
.L_x_249:
[----:B------:R-:W-:Y:S05]  /*a030*/  BSYNC B1 ;  /* 0x0000000000017941 */ /* 0x000fea0003800000 */
.L_x_248:
        /* <DEDUP_REMOVED lines=10> */
.L_x_251:
[----:B------:R-:W-:Y:S05]  /*a0e0*/  BSYNC B1 ;  /* 0x0000000000017941 */ /* 0x000fea0003800000 */
.L_x_250:
        /* <DEDUP_REMOVED lines=10> */
.L_x_253:
[----:B------:R-:W-:Y:S05]  /*a190*/  BSYNC B1 ;  /* 0x0000000000017941 */ /* 0x000fea0003800000 */
.L_x_252:
        /* <DEDUP_REMOVED lines=10> */
.L_x_255:
[----:B------:R-:W-:Y:S05]  /*a240*/  BSYNC B1 ;  /* 0x0000000000017941 */ /* 0x000fea0003800000 */
.L_x_254:
        /* <DEDUP_REMOVED lines=10> */
.L_x_257:
[----:B------:R-:W-:Y:S05]  /*a2f0*/  BSYNC B1 ;  /* 0x0000000000017941 */ /* 0x000fea0003800000 */
.L_x_256:
        /* <DEDUP_REMOVED lines=10> */
.L_x_259:
[----:B------:R-:W-:Y:S05]  /*a3a0*/  BSYNC B1 ;  /* 0x0000000000017941 */ /* 0x000fea0003800000 */
.L_x_258:
        /* <DEDUP_REMOVED lines=10> */
.L_x_261:
[----:B------:R-:W-:Y:S05]  /*a450*/  BSYNC B1 ;  /* 0x0000000000017941 */ /* 0x000fea0003800000 */
.L_x_260:
        /* <DEDUP_REMOVED lines=10> */
.L_x_263:
[----:B------:R-:W-:Y:S05]  /*a500*/  BSYNC B1 ;  /* 0x0000000000017941 */ /* 0x000fea0003800000 */
.L_x_262:
        /* <DEDUP_REMOVED lines=10> */
.L_x_265:
[----:B------:R-:W-:Y:S05]  /*a5b0*/  BSYNC B1 ;  /* 0x0000000000017941 */ /* 0x000fea0003800000 */
.L_x_264:
        /* <DEDUP_REMOVED lines=10> */
.L_x_267:
[----:B------:R-:W-:Y:S05]  /*a660*/  BSYNC B1 ;  /* 0x0000000000017941 */ /* 0x000fea0003800000 */
.L_x_266:
        /* <DEDUP_REMOVED lines=10> */
.L_x_269:
[----:B------:R-:W-:Y:S05]  /*a710*/  BSYNC B1 ;  /* 0x0000000000017941 */ /* 0x000fea0003800000 */
.L_x_268:
        /* <DEDUP_REMOVED lines=10> */
.L_x_271:
[----:B------:R-:W-:Y:S05]  /*a7c0*/  BSYNC B1 ;  /* 0x0000000000017941 */ /* 0x000fea0003800000 */
.L_x_270:
        /* <DEDUP_REMOVED lines=10> */
.L_x_273:
[----:B------:R-:W-:Y:S05]  /*a870*/  BSYNC B1 ;  /* 0x0000000000017941 */ /* 0x000fea0003800000 */
.L_x_272:
        /* <DEDUP_REMOVED lines=10> */
.L_x_275:
[----:B------:R-:W-:Y:S05]  /*a920*/  BSYNC B1 ;  /* 0x0000000000017941 */ /* 0x000fea0003800000 */
.L_x_274:
        /* <DEDUP_REMOVED lines=10> */
.L_x_277:
[----:B------:R-:W-:Y:S05]  /*a9d0*/  BSYNC B1 ;  /* 0x0000000000017941 */ /* 0x000fea0003800000 */
.L_x_276:
        /* <DEDUP_REMOVED lines=10> */
.L_x_279:
[----:B------:R-:W-:Y:S05]  /*aa80*/  BSYNC B1 ;  /* 0x0000000000017941 */ /* 0x000fea0003800000 */
.L_x_278:
        /* <DEDUP_REMOVED lines=10> */
.L_x_281:
[----:B------:R-:W-:Y:S05]  /*ab30*/  BSYNC B1 ;  /* 0x0000000000017941 */ /* 0x000fea0003800000 */
.L_x_280:
        /* <DEDUP_REMOVED lines=10> */
.L_x_283:
[----:B------:R-:W-:Y:S05]  /*abe0*/  BSYNC B1 ;  /* 0x0000000000017941 */ /* 0x000fea0003800000 */
.L_x_282:
[----:B0-234-:R-:W2:Y:S01]  /*abf0*/  LDL.LU R10, [R1+0x1f4] ;  /* 0x0001f400010a7983 */ /* 0x01dea20000300800 */
[----:B-----5:R-:W-:Y:S01]  /*ac00*/  HADD2.F32 R11, -RZ, R23.H0_H0 ;  /* 0x20000017ff0b7230 */ /* 0x020fe20000004100 */
        /* <DEDUP_REMOVED lines=8> */
.L_x_285:
[----:B------:R-:W-:Y:S05]  /*ac90*/  BSYNC B1 ;  /* 0x0000000000017941 */ /* 0x000fea0003800000 */
.L_x_284:
[----:B------:R-:W3:Y:S01]  /*aca0*/  LDL.LU R10, [R1+0x1f8] ;  /* 0x0001f800010a7983 */ /* 0x000ee20000300800 */
[----:B0----5:R-:W-:Y:S01]  /*acb0*/  HADD2.F32 R11, -RZ, R23.H0_H0 ;  /* 0x20000017ff0b7230 */ /* 0x021fe20000004100 */
[----:B------:R-:W-:Y:S01]  /*acc0*/  ISETP.GT.AND P1, PT, R0, 0xf9, P0 ;  /* 0x000000f90000780c */ /* 0x000fe20000724270 */
[----:B------:R-:W-:Y:S01]  /*acd0*/  BSSY B1, `(.L_x_286) ;  /* 0x000000a000017945 */ /* 0x000fe20003800000 */
[----:B------:R-:W-:Y:S02]  /*ace0*/  IADD3 R169, P0, R3, 0x80, RZ ;  /* 0x0000008003a97810 */ /* 0x000fe40007f1e0ff */
[----:B------:R-:W-:-:S04]  /*acf0*/  FMUL R11, R11, R16 ;  /* 0x000000100b0b7220 */ /* 0x000fc80000400000 */
[----:B---3--:R-:W-:-:S05]  /*ad00*/  FFMA R11, R10, R2, R11 ;  /* 0x000000020a0b7223 */ /* 0x008fca000000000b */
[----:B------:R-:W-:-:S04]  /*ad10*/  F2FP.F16.F32.PACK_AB R11, RZ, R11 ;  /* 0x0000000bff0b723e */ /* 0x000fc800000000ff */
[----:B------:R-:W-:Y:S01]  /*ad20*/  PRMT R3, R11, 0x7610, R3 ;  /* 0x000076100b037816 */ /* 0x000fe20000000003 */
[----:B------:R-:W-:-:S04]  /*ad30*/  IMAD.X R11, RZ, RZ, UR7, P0 ;  /* 0x00000007ff0b7e24 */ /* 0x000fc800080e06ff */
[----:B------:R0:W-:Y:S01]  /*ad40*/  @P2 STG.E.U16 desc[UR36][R6.64+0x1f0], R3 ;  /* 0x0001f00306002986 */ /* 0x0001e2000c101524 */
[----:B------:R-:W-:Y:S05]  /*ad50*/  @!P1 BRA `(.L_x_287) ;  /* 0x0000000000049947 */ /* 0x000fea0003800000 */
[----:B------:R3:W5:Y:S02]  /*ad60*/  LDG.E.LTC128B.U16 R23, desc[UR36][R8.64+0x1f2] ;  /* 0x0001f22408177981 */ /* 0x000764000c1e1520 */
.L_x_287:
[----:B------:R-:W-:Y:S05]  /*ad70*/  BSYNC B1 ;  /* 0x0000000000017941 */ /* 0x000fea0003800000 */
.L_x_286:
[----:B------:R-:W4:Y:S01]  /*ad80*/  LDL.LU R10, [R1+0x1fc] ;  /* 0x0001fc00010a7983 */ /* 0x000f220000300800 */
[----:B0----5:R-:W-:Y:S01]  /*ad90*/  HADD2.F32 R3, -RZ, R23.H0_H0 ;  /* 0x20000017ff037230 */ /* 0x021fe20000004100 */
[----:B------:R-:W-:Y:S01]  /*ada0*/  ISETP.GT.AND P0, PT, R153, 0x80, PT ;  /* 0x000000809900780c */ /* 0x000fe20003f04270 */
[----:B--23--:R-:W-:-:S03]  /*adb0*/  IMAD R8, R11, R14, RZ ;  /* 0x0000000e0b087224 */ /* 0x00cfc600078e02ff */
[----:B------:R-:W-:Y:S01]  /*adc0*/  FMUL R3, R3, R16 ;  /* 0x0000001003037220 */ /* 0x000fe20000400000 */
[C---:B------:R-:W-:Y:S01]  /*add0*/  IMAD R167, R169.reuse, R15, R8 ;  /* 0x0000000fa9a77224 */ /* 0x040fe200078e0208 */
[----:B------:R-:W-:Y:S01]  /*ade0*/  ISETP.GT.AND P3, PT, R0, RZ, P0 ;  /* 0x000000ff0000720c */ /* 0x000fe20000764270 */
[----:B------:R-:W-:-:S04]  /*adf0*/  IMAD.WIDE.U32 R8, R169, R14, R20 ;  /* 0x0000000ea9087225 */ /* 0x000fc800078e0014 */
[----:B------:R-:W-:Y:S02]  /*ae00*/  IMAD.IADD R9, R9, 0x1, R167 ;  /* 0x0000000109097824 */ /* 0x000fe400078e02a7 */
[----:B----4-:R-:W-:Y:S01]  /*ae10*/  FFMA R3, R10, R2, R3 ;  /* 0x000000020a037223 */ /* 0x010fe20000000003 */
[----:B------:R-:W-:-:S04]  /*ae20*/  LEA R10, P2, R8, R12, 0x1 ;  /* 0x0000000c080a7211 */ /* 0x000fc800078408ff */
[----:B------:R-:W-:Y:S02]  /*ae30*/  F2FP.F16.F32.PACK_AB R3, RZ, R3 ;  /* 0x00000003ff03723e */ /* 0x000fe400000000ff */
[--C-:B------:R-:W-:Y:S02]  /*ae40*/  LEA.HI.X R11, R8, R13, R9.reuse, 0x1, P2 ;  /* 0x0000000d080b7211 */ /* 0x100fe400010f0c09 */
[----:B------:R-:W-:-:S05]  /*ae50*/  PRMT R9, R3, 0x7610, R9 ;  /* 0x0000761003097816 */ /* 0x000fca0000000009 */
[----:B------:R0:W-:Y:S04]  /*ae60*/  @P1 STG.E.U16 desc[UR36][R6.64+0x1f2], R9 ;  /* 0x0001f20906001986 */ /* 0x0001e8000c101524 */
[----:B------:R-:W2:Y:S01]  /*ae70*/  @P3 LDG.E.LTC128B.U16 R23, desc[UR36][R10.64] ;  /* 0x000000240a173981 */ /* 0x000ea2000c1e1520 */
[----:B-1----:R-:W-:Y:S01]  /*ae80*/  MOV R161, UR8 ;  /* 0x0000000800a17c02 */ /* 0x002fe20008000f00 */
[----:B------:R-:W-:Y:S01]  /*ae90*/  IMAD.U32 R165, RZ, RZ, UR8 ;  /* 0x00000008ffa57e24 */ /* 0x000fe2000f8e00ff */
[----:B------:R-:W-:Y:S01]  /*aea0*/  ISETP.GT.AND P2, PT, R0, 0x1, P0 ;  /* 0x000000010000780c */ /* 0x000fe20000744270 */
[----:B------:R-:W-:Y:S01]  /*aeb0*/  IMAD.U32 R164, RZ, RZ, UR9 ;  /* 0x00000009ffa47e24 */ /* 0x000fe2000f8e00ff */
[----:B------:R-:W-:Y:S01]  /*aec0*/  BSSY B1, `(.L_x_288) ;  /* 0x0000012000017945 */ /* 0x000fe20003800000 */
[----:B------:R-:W-:-:S02]  /*aed0*/  IMAD.SHL.U32 R161, R161, 0x100, RZ ;  /* 0x00000100a1a17824 */ /* 0x000fc400078e00ff */
[----:B0-----:R-:W-:Y:S01]  /*aee0*/  IMAD.WIDE.U32 R8, R169, R14, R18 ;  /* 0x0000000ea9087225 */ /* 0x001fe200078e0012 */
[----:B------:R-:W-:-:S03]  /*aef0*/  SHF.L.U64.HI R165, R165, 0x8, R164 ;  /* 0x00000008a5a57819 */ /* 0x000fc600000102a4 */
[----:B------:R-:W-:Y:S02]  /*af00*/  IMAD.IADD R9, R167, 0x1, R9 ;  /* 0x00000001a7097824 */ /* 0x000fe400078e0209 */
[----:B------:R-:W-:Y:S01]  /*af10*/  IMAD.WIDE.U32 R162, R22, UR43, R8 ;  /* 0x0000002b16a27c25 */ /* 0x000fe2000f8e0008 */
[----:B------:R-:W-:-:S03]  /*af20*/  IADD3 R8, P1, R161, R4, RZ ;  /* 0x00000004a1087210 */ /* 0x000fc60007f3e0ff */
[----:B------:R-:W-:Y:S01]  /*af30*/  IMAD.IADD R7, R159, 0x1, R163 ;  /* 0x000000019f077824 */ /* 0x000fe200078e02a3 */
[----:B------:R-:W-:Y:S02]  /*af40*/  IADD3.X R9, R165, R5, RZ, P1, !PT ;  /* 0x00000005a5097210 */ /* 0x000fe40000ffe4ff */
[----:B------:R-:W-:-:S04]  /*af50*/  LEA R6, P4, R162, R12, 0x1 ;  /* 0x0000000ca2067211 */ /* 0x000fc800078808ff */
[----:B------:R-:W-:Y:S01]  /*af60*/  LEA.HI.X R7, R162, R13, R7, 0x1, P4 ;  /* 0x0000000da2077211 */ /* 0x000fe200020f0c07 */
[----:B--2---:R-:W-:-:S05]  /*af70*/  HADD2.F32 R3, -RZ, R23.H0_H0 ;  /* 0x20000017ff037230 */ /* 0x004fca0000004100 */
[----:B------:R-:W-:-:S04]  /*af80*/  FMUL R3, R3, R16 ;  /* 0x0000001003037220 */ /* 0x000fc80000400000 */
[----:B------:R-:W-:-:S05]  /*af90*/  FFMA R3, R24, R2, R3 ;  /* 0x0000000218037223 */ /* 0x000fca0000000003 */
[----:B------:R-:W-:-:S05]  /*afa0*/  F2FP.F16.F32.PACK_AB R3, RZ, R3 ;  /* 0x00000003ff03723e */ /* 0x000fca00000000ff */
[----:B------:R0:W-:Y:S01]  /*afb0*/  @P3 STG.E.U16 desc[UR36][R8.64], R3 ;  /* 0x0000000308003986 */ /* 0x0001e2000c101524 */
[----:B------:R-:W-:Y:S05]  /*afc0*/  @!P2 BRA `(.L_x_289) ;  /* 0x000000000004a947 */ /* 0x000fea0003800000 */
[----:B------:R1:W5:Y:S02]  /*afd0*/  LDG.E.LTC128B.U16 R23, desc[UR36][R6.64+0x2] ;  /* 0x0000022406177981 */ /* 0x000364000c1e1520 */
.L_x_289:
[----:B------:R-:W-:Y:S05]  /*afe0*/  BSYNC B1 ;  /* 0x0000000000017941 */ /* 0x000fea0003800000 */
.L_x_288:
[----:B0----5:R-:W-:Y:S01]  /*aff0*/  HADD2.F32 R3, -RZ, R23.H0_H0 ;  /* 0x20000017ff037230 */ /* 0x021fe20000004100 */
[----:B------:R-:W-:Y:S01]  /*b000*/  ISETP.GT.AND P1, PT, R153, 0x88, PT ;  /* 0x000000889900780c */ /* 0x000fe20003f24270 */
[----:B------:R-:W-:Y:S01]  /*b010*/  IMAD.WIDE.U32 R14, R169, R14, R156 ;  /* 0x0000000ea90e7225 */ /* 0x000fe200078e009c */
[----:B------:R-:W-:Y:S03]  /*b020*/  BSSY B1, `(.L_x_290) ;  /* 0x0000010000017945 */ /* 0x000fe60003800000 */
[----:B------:R-:W-:Y:S01]  /*b030*/  FMUL R10, R3, R16 ;  /* 0x00000010030a7220 */ /* 0x000fe20000400000 */
[----:B------:R-:W-:Y:S01]  /*b040*/  IMAD.IADD R167, R167, 0x1, R15 ;  /* 0x00000001a7a77824 */ /* 0x000fe200078e020f */
[----:B------:R-:W-:Y:S02]  /*b050*/  IADD3 R154, P5, R154, R14, RZ ;  /* 0x0000000e9a9a7210 */ /* 0x000fe40007fbe0ff */
[----:B------:R-:W-:Y:S01]  /*b060*/  FFMA R10, R25, R2, R10 ;  /* 0x00000002190a7223 */ /* 0x000fe2000000000a */
[----:B------:R-:W-:-:S02]  /*b070*/  ISETP.GT.AND P3, PT, R0, RZ, P1 ;  /* 0x000000ff0000720c */ /* 0x000fc40000f64270 */
[--C-:B------:R-:W-:Y:S01]  /*b080*/  IMAD.X R20, R167, 0x1, R21.reuse, P5 ;  /* 0x00000001a7147824 */ /* 0x100fe200028e0615 */
[----:B------:R-:W-:Y:S02]  /*b090*/  IADD3 R14, P4, R18, R14, RZ ;  /* 0x0000000e120e7210 */ /* 0x000fe40007f9e0ff */
[----:B------:R-:W-:Y:S02]  /*b0a0*/  F2FP.F16.F32.PACK_AB R3, RZ, R10 ;  /* 0x0000000aff03723e */ /* 0x000fe400000000ff */
[C---:B------:R-:W-:Y:S02]  /*b0b0*/  LEA R10, P5, R154.reuse, R12, 0x1 ;  /* 0x0000000c9a0a7211 */ /* 0x040fe400078a08ff */
[----:B------:R-:W-:Y:S02]  /*b0c0*/  PRMT R21, R3, 0x7610, R21 ;  /* 0x0000761003157816 */ /* 0x000fe40000000015 */
[----:B------:R-:W-:Y:S02]  /*b0d0*/  LEA.HI.X R11, R154, R13, R20, 0x1, P5 ;  /* 0x0000000d9a0b7211 */ /* 0x000fe400028f0c14 */
[----:B------:R-:W-:Y:S01]  /*b0e0*/  PRMT R3, R23, 0x7610, R3 ;  /* 0x0000761017037816 */ /* 0x000fe20000000003 */
[----:B------:R0:W-:Y:S01]  /*b0f0*/  @P2 STG.E.U16 desc[UR36][R8.64+0x2], R21 ;  /* 0x0000021508002986 */ /* 0x0001e2000c101524 */
[----:B------:R-:W-:Y:S05]  /*b100*/  @!P3 BRA `(.L_x_291) ;  /* 0x000000000004b947 */ /* 0x000fea0003800000 */
[----:B------:R2:W5:Y:S02]  /*b110*/  LDG.E.LTC128B.U16 R3, desc[UR36][R10.64] ;  /* 0x000000240a037981 */ /* 0x000564000c1e1520 */
.L_x_291:
[----:B------:R-:W-:Y:S05]  /*b120*/  BSYNC B1 ;  /* 0x0000000000017941 */ /* 0x000fea0003800000 */
.L_x_290:
[----:B--2--5:R-:W-:Y:S01]  /*b130*/  HADD2.F32 R11, -RZ, R3.H0_H0 ;  /* 0x20000003ff0b7230 */ /* 0x024fe20000004100 */
[----:B------:R-:W-:Y:S01]  /*b140*/  ISETP.GT.AND P2, PT, R0, 0x1, P1 ;  /* 0x000000010000780c */ /* 0x000fe20000f44270 */
[----:B------:R-:W-:Y:S01]  /*b150*/  IMAD.X R15, R19, 0x1, R167, P4 ;  /* 0x00000001130f7824 */ /* 0x000fe200020e06a7 */
[----:B------:R-:W-:Y:S01]  /*b160*/  IADD3 R10, P4, R8, R160, RZ ;  /* 0x000000a0080a7210 */ /* 0x000fe20007f9e0ff */
[----:B------:R-:W-:Y:S01]  /*b170*/  BSSY B1, `(.L_x_292) ;  /* 0x000000c000017945 */ /* 0x000fe20003800000 */
[----:B------:R-:W-:Y:S01]  /*b180*/  FMUL R11, R11, R16 ;  /* 0x000000100b0b7220 */ /* 0x000fe20000400000 */
[----:B------:R-:W-:-:S04]  /*b190*/  IMAD.WIDE.U32 R22, R22, UR43, R14 ;  /* 0x0000002b16167c25 */ /* 0x000fc8000f8e000e */
[----:B------:R-:W-:Y:S01]  /*b1a0*/  FFMA R11, R26, R2, R11 ;  /* 0x000000021a0b7223 */ /* 0x000fe2000000000b */
[----:B------:R-:W-:Y:S01]  /*b1b0*/  IMAD.IADD R159, R159, 0x1, R23 ;  /* 0x000000019f9f7824 */ /* 0x000fe200078e0217 */
[----:B------:R-:W-:-:S03]  /*b1c0*/  LEA R12, P5, R22, R12, 0x1 ;  /* 0x0000000c160c7211 */ /* 0x000fc600078a08ff */
[----:B------:R-:W-:Y:S02]  /*b1d0*/  F2FP.F16.F32.PACK_AB R14, RZ, R11 ;  /* 0x0000000bff0e723e */ /* 0x000fe400000000ff */
[----:B------:R-:W-:Y:S02]  /*b1e0*/  IADD3.X R11, R9, R158, RZ, P4, !PT ;  /* 0x0000009e090b7210 */ /* 0x000fe400027fe4ff */
[----:B------:R-:W-:-:S03]  /*b1f0*/  LEA.HI.X R13, R22, R13, R159, 0x1, P5 ;  /* 0x0000000d160d7211 */ /* 0x000fc600028f0c9f */
[----:B------:R2:W-:Y:S01]  /*b200*/  @P3 STG.E.U16 desc[UR36][R10.64], R14 ;  /* 0x0000000e0a003986 */ /* 0x0005e2000c101524 */
[----:B------:R-:W-:Y:S05]  /*b210*/  @!P2 BRA `(.L_x_293) ;  /* 0x000000000004a947 */ /* 0x000fea0003800000 */
[----:B------:R3:W5:Y:S02]  /*b220*/  LDG.E.LTC128B.U16 R3, desc[UR36][R12.64+0x2] ;  /* 0x000002240c037981 */ /* 0x000764000c1e1520 */
.L_x_293:
[----:B------:R-:W-:Y:S05]  /*b230*/  BSYNC B1 ;  /* 0x0000000000017941 */ /* 0x000fea0003800000 */
.L_x_292:
[----:B-----5:R-:W-:Y:S01]  /*b240*/  HADD2.F32 R15, -RZ, R3.H0_H0 ;  /* 0x20000003ff0f7230 */ /* 0x020fe20000004100 */
[----:B------:R-:W-:Y:S01]  /*b250*/  ISETP.GT.AND P3, PT, R0, 0x8, P0 ;  /* 0x000000080000780c */ /* 0x000fe20000764270 */
[----:B------:R-:W-:Y:S03]  /*b260*/  BSSY B1, `(.L_x_294) ;  /* 0x0000007000017945 */ /* 0x000fe60003800000 */
[----:B--2---:R-:W-:-:S04]  /*b270*/  FMUL R14, R15, R16 ;  /* 0x000000100f0e7220 */ /* 0x004fc80000400000 */
[----:B------:R-:W-:-:S05]  /*b280*/  FFMA R14, R27, R2, R14 ;  /* 0x000000021b0e7223 */ /* 0x000fca000000000e */
[----:B------:R-:W-:-:S05]  /*b290*/  F2FP.F16.F32.PACK_AB R14, RZ, R14 ;  /* 0x0000000eff0e723e */ /* 0x000fca00000000ff */
[----:B------:R2:W-:Y:S01]  /*b2a0*/  @P2 STG.E.U16 desc[UR36][R10.64+0x2], R14 ;  /* 0x0000020e0a002986 */ /* 0x0005e2000c101524 */
[----:B------:R-:W-:Y:S05]  /*b2b0*/  @!P3 BRA `(.L_x_295) ;  /* 0x000000000004b947 */ /* 0x000fea0003800000 */
[----:B------:R4:W5:Y:S02]  /*b2c0*/  LDG.E.LTC128B.U16 R3, desc[UR36][R6.64+0x10] ;  /* 0x0000102406037981 */ /* 0x000964000c1e1520 */
.L_x_295:
[----:B------:R-:W-:Y:S05]  /*b2d0*/  BSYNC B1 ;  /* 0x0000000000017941 */ /* 0x000fea0003800000 */
.L_x_294:
[----:B--2--5:R-:W-:Y:S01]  /*b2e0*/  HADD2.F32 R11, -RZ, R3.H0_H0 ;  /* 0x20000003ff0b7230 */ /* 0x024fe20000004100 */
[----:B------:R-:W-:Y:S01]  /*b2f0*/  ISETP.GT.AND P2, PT, R0, 0x9, P0 ;  /* 0x000000090000780c */ /* 0x000fe20000744270 */
[----:B------:R-:W-:Y:S03]  /*b300*/  BSSY B1, `(.L_x_296) ;  /* 0x0000007000017945 */ /* 0x000fe60003800000 */
[----:B------:R-:W-:-:S04]  /*b310*/  FMUL R11, R11, R16 ;  /* 0x000000100b0b7220 */ /* 0x000fc80000400000 */
[----:B------:R-:W-:-:S05]  /*b320*/  FFMA R11, R28, R2, R11 ;  /* 0x000000021c0b7223 */ /* 0x000fca000000000b */
[----:B------:R-:W-:-:S05]  /*b330*/  F2FP.F16.F32.PACK_AB R11, RZ, R11 ;  /* 0x0000000bff0b723e */ /* 0x000fca00000000ff */
[----:B------:R2:W-:Y:S01]  /*b340*/  @P3 STG.E.U16 desc[UR36][R8.64+0x10], R11 ;  /* 0x0000100b08003986 */ /* 0x0005e2000c101524 */
[----:B------:R-:W-:Y:S05]  /*b350*/  @!P2 BRA `(.L_x_297) ;  /* 0x000000000004a947 */ /* 0x000fea0003800000 */
[----:B------:R0:W5:Y:S02]  /*b360*/  LDG.E.LTC128B.U16 R3, desc[UR36][R6.64+0x12] ;  /* 0x0000122406037981 */ /* 0x000164000c1e1520 */
.L_x_297:
[----:B------:R-:W-:Y:S05]  /*b370*/  BSYNC B1 ;  /* 0x0000000000017941 */ /* 0x000fea0003800000 */
.L_x_296:
        /* <DEDUP_REMOVED lines=9> */
.L_x_299:
[----:B------:R-:W-:Y:S05]  /*b410*/  BSYNC B1 ;  /* 0x0000000000017941 */ /* 0x000fea0003800000 */
.L_x_298:
[----:B-----5:R-:W-:Y:S01]  /*b420*/  HADD2.F32 R11, -RZ, R3.H0_H0 ;  /* 0x20000003ff0b7230 */ /* 0x020fe20000004100 */
[----:B--2---:R-:W-:Y:S01]  /*b430*/  IADD3 R10, P3, R160, R8, RZ ;  /* 0x00000008a00a7210 */ /* 0x004fe20007f7e0ff */
[----:B------:R-:W-:Y:S01]  /*b440*/  BSSY B1, `(.L_x_300) ;  /* 0x0000009000017945 */ /* 0x000fe20003800000 */
[----:B------:R-:W-:Y:S02]  /*b450*/  ISETP.GT.AND P2, PT, R0, 0x9, P1 ;  /* 0x000000090000780c */ /* 0x000fe40000f44270 */
[----:B------:R-:W-:-:S04]  /*b460*/  FMUL R11, R11, R16 ;  /* 0x000000100b0b7220 */ /* 0x000fc80000400000 */
[----:B------:R-:W-:-:S05]  /*b470*/  FFMA R11, R30, R2, R11 ;  /* 0x000000021e0b7223 */ /* 0x000fca000000000b */
[----:B------:R-:W-:Y:S01]  /*b480*/  F2FP.F16.F32.PACK_AB R14, RZ, R11 ;  /* 0x0000000bff0e723e */ /* 0x000fe200000000ff */
[----:B------:R-:W-:-:S05]  /*b490*/  IMAD.X R11, R158, 0x1, R9, P3 ;  /* 0x000000019e0b7824 */ /* 0x000fca00018e0609 */
[----:B------:R2:W-:Y:S01]  /*b4a0*/  @P4 STG.E.U16 desc[UR36][R10.64+0x10], R14 ;  /* 0x0000100e0a004986 */ /* 0x0005e2000c101524 */
[----:B------:R-:W-:Y:S05]  /*b4b0*/  @!P2 BRA `(.L_x_301) ;  /* 0x000000000004a947 */ /* 0x000fea0003800000 */
[----:B------:R0:W5:Y:S02]  /*b4c0*/  LDG.E.LTC128B.U16 R3, desc[UR36][R12.64+0x12] ;  /* 0x000012240c037981 */ /* 0x000164000c1e1520 */
.L_x_301:
[----:B------:R-:W-:Y:S05]  /*b4d0*/  BSYNC B1 ;  /* 0x0000000000017941 */ /* 0x000fea0003800000 */
.L_x_300:
[----:B--2--5:R-:W-:Y:S01]  /*b4e0*/  HADD2.F32 R11, -RZ, R3.H0_H0 ;  /* 0x20000003ff0b7230 */ /* 0x024fe20000004100 */
[----:B------:R-:W-:Y:S01]  /*b4f0*/  IADD3 R160, P4, P5, R160, R4, R161 ;  /* 0x00000004a0a07210 */ /* 0x000fe20007d9e0a1 */
[----:B------:R-:W-:Y:S01]  /*b500*/  BSSY B1, `(.L_x_302) ;  /* 0x0000009000017945 */ /* 0x000fe20003800000 */
[----:B------:R-:W-:Y:S02]  /*b510*/  ISETP.GT.AND P3, PT, R0, 0x10, P0 ;  /* 0x000000100000780c */ /* 0x000fe40000764270 */
[----:B------:R-:W-:Y:S01]  /*b520*/  FMUL R10, R11, R16 ;  /* 0x000000100b0a7220 */ /* 0x000fe20000400000 */
[----:B------:R-:W-:-:S03]  /*b530*/  IADD3.X R161, R158, R5, R165, P4, P5 ;  /* 0x000000059ea17210 */ /* 0x000fc600027ea4a5 */
[----:B------:R-:W-:-:S05]  /*b540*/  FFMA R10, R31, R2, R10 ;  /* 0x000000021f0a7223 */ /* 0x000fca000000000a */
[----:B------:R-:W-:-:S05]  /*b550*/  F2FP.F16.F32.PACK_AB R10, RZ, R10 ;  /* 0x0000000aff0a723e */ /* 0x000fca00000000ff */
[----:B------:R2:W-:Y:S01]  /*b560*/  @P2 STG.E.U16 desc[UR36][R160.64+0x12], R10 ;  /* 0x0000120aa0002986 */ /* 0x0005e2000c101524 */
[----:B------:R-:W-:Y:S05]  /*b570*/  @!P3 BRA `(.L_x_303) ;  /* 0x000000000004b947 */ /* 0x000fea0003800000 */
[----:B------:R0:W5:Y:S02]  /*b580*/  LDG.E.LTC128B.U16 R3, desc[UR36][R6.64+0x20] ;  /* 0x0000202406037981 */ /* 0x000164000c1e1520 */
.L_x_303:
[----:B------:R-:W-:Y:S05]  /*b590*/  BSYNC B1 ;  /* 0x0000000000017941 */ /* 0x000fea0003800000 */
.L_x_302:
[----:B-----5:R-:W-:Y:S01]  /*b5a0*/  HADD2.F32 R5, -RZ, R3.H0_H0 ;  /* 0x20000003ff057230 */ /* 0x020fe20000004100 */
        /* <DEDUP_REMOVED lines=8> */
.L_x_305:
[----:B------:R-:W-:Y:S05]  /*b630*/  BSYNC B1 ;  /* 0x0000000000017941 */ /* 0x000fea0003800000 */
.L_x_304:
[----:B0----5:R-:W-:Y:S01]  /*b640*/  HADD2.F32 R5, -RZ, R3.H0_H0 ;  /* 0x20000003ff057230 */ /* 0x021fe20000004100 */
        /* <DEDUP_REMOVED lines=8> */
.L_x_307:
[----:B------:R-:W-:Y:S05]  /*b6d0*/  BSYNC B1 ;  /* 0x0000000000017941 */ /* 0x000fea0003800000 */
.L_x_306:
[----:B-----5:R-:W-:Y:S01]  /*b6e0*/  HADD2.F32 R5, -RZ, R3.H0_H0 ;  /* 0x20000003ff057230 */ /* 0x020fe20000004100 */
[----:B------:R-:W-:Y:S01]  /*b6f0*/  ISETP.GT.AND P2, PT, R0, 0x11, P1 ;  /* 0x000000110000780c */ /* 0x000fe20000f44270 */
[----:B0-----:R-:W-:Y:S01]  /*b700*/  @P3 IMAD.MOV.U32 R4, RZ, RZ, R160 ;  /* 0x000000ffff043224 */ /* 0x001fe200078e00a0 */
[----:B------:R-:W-:Y:S02]  /*b710*/  BSSY B1, `(.L_x_308) ;  /* 0x0000009000017945 */ /* 0x000fe40003800000 */
[----:B------:R-:W-:-:S04]  /*b720*/  FMUL R5, R5, R16 ;  /* 0x0000001005057220 */ /* 0x000fc80000400000 */
[----:B------:R-:W-:-:S05]  /*b730*/  FFMA R5, R34, R2, R5 ;  /* 0x0000000222057223 */ /* 0x000fca0000000005 */
[----:B------:R-:W-:-:S04]  /*b740*/  F2FP.F16.F32.PACK_AB R5, RZ, R5 ;  /* 0x00000005ff05723e */ /* 0x000fc800000000ff */
[----:B--2---:R-:W-:Y:S01]  /*b750*/  PRMT R10, R5, 0x7610, R10 ;  /* 0x00007610050a7816 */ /* 0x004fe2000000000a */
[----:B------:R-:W-:-:S05]  /*b760*/  @P3 IMAD.MOV.U32 R5, RZ, RZ, R161 ;  /* 0x000000ffff053224 */ /* 0x000fca00078e00a1 */
[----:B------:R0:W-:Y:S01]  /*b770*/  @P3 STG.E.U16 desc[UR36][R4.64+0x20], R10 ;  /* 0x0000200a04003986 */ /* 0x0001e2000c101524 */
[----:B------:R-:W-:Y:S05]  /*b780*/  @!P2 BRA `(.L_x_309) ;  /* 0x000000000004a947 */ /* 0x000fea0003800000 */
[----:B------:R2:W5:Y:S02]  /*b790*/  LDG.E.LTC128B.U16 R3, desc[UR36][R12.64+0x22] ;  /* 0x000022240c037981 */ /* 0x000564000c1e1520 */
.L_x_309:
[----:B------:R-:W-:Y:S05]  /*b7a0*/  BSYNC B1 ;  /* 0x0000000000017941 */ /* 0x000fea0003800000 */
.L_x_308:
[----:B0----5:R-:W-:Y:S01]  /*b7b0*/  HADD2.F32 R5, -RZ, R3.H0_H0 ;  /* 0x20000003ff057230 */ /* 0x021fe20000004100 */
[----:B------:R-:W-:Y:S01]  /*b7c0*/  ISETP.GT.AND P3, PT, R0, 0x18, P0 ;  /* 0x000000180000780c */ /* 0x000fe20000764270 */
[----:B------:R-:W-:Y:S03]  /*b7d0*/  BSSY B1, `(.L_x_310) ;  /* 0x000000a000017945 */ /* 0x000fe60003800000 */
[----:B------:R-:W-:Y:S01]  /*b7e0*/  FMUL R4, R5, R16 ;  /* 0x0000001005047220 */ /* 0x000fe20000400000 */
[----:B------:R-:W-:-:S03]  /*b7f0*/  @P2 MOV R5, R161 ;  /* 0x000000a100052202 */ /* 0x000fc60000000f00 */
[----:B------:R-:W-:-:S05]  /*b800*/  FFMA R4, R35, R2, R4 ;  /* 0x0000000223047223 */ /* 0x000fca0000000004 */
[----:B------:R-:W-:-:S04]  /*b810*/  F2FP.F16.F32.PACK_AB R4, RZ, R4 ;  /* 0x00000004ff04723e */ /* 0x000fc800000000ff */
[----:B------:R-:W-:Y:S01]  /*b820*/  PRMT R10, R4, 0x7610, R10 ;  /* 0x00007610040a7816 */ /* 0x000fe2000000000a */
[----:B------:R-:W-:-:S05]  /*b830*/  @P2 IMAD.MOV.U32 R4, RZ, RZ, R160 ;  /* 0x000000ffff042224 */ /* 0x000fca00078e00a0 */
[----:B------:R0:W-:Y:S01]  /*b840*/  @P2 STG.E.U16 desc[UR36][R4.64+0x22], R10 ;  /* 0x0000220a04002986 */ /* 0x0001e2000c101524 */
[----:B------:R-:W-:Y:S05]  /*b850*/  @!P3 BRA `(.L_x_311) ;  /* 0x000000000004b947 */ /* 0x000fea0003800000 */
[----:B------:R0:W5:Y:S02]  /*b860*/  LDG.E.LTC128B.U16 R3, desc[UR36][R6.64+0x30] ;  /* 0x0000302406037981 */ /* 0x000164000c1e1520 */
.L_x_311:
[----:B------:R-:W-:Y:S05]  /*b870*/  BSYNC B1 ;  /* 0x0000000000017941 */ /* 0x000fea0003800000 */
.L_x_310:
        /* <DEDUP_REMOVED lines=9> */
.L_x_313:
[----:B------:R-:W-:Y:S05]  /*b910*/  BSYNC B1 ;  /* 0x0000000000017941 */ /* 0x000fea0003800000 */
.L_x_312:
        /* <DEDUP_REMOVED lines=9> */
.L_x_315:
[----:B------:R-:W-:Y:S05]  /*b9b0*/  BSYNC B1 ;  /* 0x0000000000017941 */ /* 0x000fea0003800000 */
.L_x_314:
[----:B-----5:R-:W-:Y:S01]  /*b9c0*/  HADD2.F32 R5, -RZ, R3.H0_H0 ;  /* 0x20000003ff057230 */ /* 0x020fe20000004100 */
[----:B------:R-:W-:Y:S01]  /*b9d0*/  ISETP.GT.AND P2, PT, R0, 0x19, P1 ;  /* 0x000000190000780c */ /* 0x000fe20000f44270 */
[----:B0-----:R-:W-:Y:S01]  /*b9e0*/  @P3 IMAD.MOV.U32 R4, RZ, RZ, R160 ;  /* 0x000000ffff043224 */ /* 0x001fe200078e00a0 */
[----:B------:R-:W-:Y:S02]  /*b9f0*/  BSSY B1, `(.L_x_316) ;  /* 0x0000009000017945 */ /* 0x000fe40003800000 */
[----:B------:R-:W-:-:S04]  /*ba00*/  FMUL R5, R5, R16 ;  /* 0x0000001005057220 */ /* 0x000fc80000400000 */
[----:B------:R-:W-:-:S05]  /*ba10*/  FFMA R5, R38, R2, R5 ;  /* 0x0000000226057223 */ /* 0x000fca0000000005 */
[----:B------:R-:W-:-:S04]  /*ba20*/  F2FP.F16.F32.PACK_AB R5, RZ, R5 ;  /* 0x00000005ff05723e */ /* 0x000fc800000000ff */
[----:B------:R-:W-:Y:S01]  /*ba30*/  PRMT R10, R5, 0x7610, R10 ;  /* 0x00007610050a7816 */ /* 0x000fe2000000000a */
[----:B------:R-:W-:-:S05]  /*ba40*/  @P3 IMAD.MOV.U32 R5, RZ, RZ, R161 ;  /* 0x000000ffff053224 */ /* 0x000fca00078e00a1 */
[----:B------:R0:W-:Y:S01]  /*ba50*/  @P3 STG.E.U16 desc[UR36][R4.64+0x30], R10 ;  /* 0x0000300a04003986 */ /* 0x0001e2000c101524 */
[----:B------:R-:W-:Y:S05]  /*ba60*/  @!P2 BRA `(.L_x_317) ;  /* 0x000000000004a947 */ /* 0x000fea0003800000 */
[----:B------:R0:W5:Y:S02]  /*ba70*/  LDG.E.LTC128B.U16 R3, desc[UR36][R12.64+0x32] ;  /* 0x000032240c037981 */ /* 0x000164000c1e1520 */
.L_x_317:
[----:B------:R-:W-:Y:S05]  /*ba80*/  BSYNC B1 ;  /* 0x0000000000017941 */ /* 0x000fea0003800000 */
.L_x_316:
[----:B0----5:R-:W-:Y:S01]  /*ba90*/  HADD2.F32 R5, -RZ, R3.H0_H0 ;  /* 0x20000003ff057230 */ /* 0x021fe20000004100 */
[----:B------:R-:W-:Y:S01]  /*baa0*/  ISETP.GT.AND P3, PT, R0, 0x20, P0 ;  /* 0x000000200000780c */ /* 0x000fe20000764270 */
[----:B------:R-:W-:Y:S03]  /*bab0*/  BSSY B1, `(.L_x_318) ;  /* 0x000000a000017945 */ /* 0x000fe60003800000 */
[----:B------:R-:W-:Y:S01]  /*bac0*/  FMUL R4, R5, R16 ;  /* 0x0000001005047220 */ /* 0x000fe20000400000 */
[----:B------:R-:W-:-:S03]  /*bad0*/  @P2 IMAD.MOV.U32 R5, RZ, RZ, R161 ;  /* 0x000000ffff052224 */ /* 0x000fc600078e00a1 */
[----:B------:R-:W-:-:S05]  /*bae0*/  FFMA R4, R39, R2, R4 ;  /* 0x0000000227047223 */ /* 0x000fca0000000004 */
[----:B------:R-:W-:-:S04]  /*baf0*/  F2FP.F16.F32.PACK_AB R4, RZ, R4 ;  /* 0x00000004ff04723e */ /* 0x000fc800000000ff */
[----:B------:R-:W-:Y:S01]  /*bb00*/  PRMT R10, R4, 0x7610, R10 ;  /* 0x00007610040a7816 */ /* 0x000fe2000000000a */
[----:B------:R-:W-:-:S05]  /*bb10*/  @P2 IMAD.MOV.U32 R4, RZ, RZ, R160 ;  /* 0x000000ffff042224 */ /* 0x000fca00078e00a0 */
[----:B------:R0:W-:Y:S01]  /*bb20*/  @P2 STG.E.U16 desc[UR36][R4.64+0x32], R10 ;  /* 0x0000320a04002986 */ /* 0x0001e2000c101524 */
[----:B------:R-:W-:Y:S05]  /*bb30*/  @!P3 BRA `(.L_x_319) ;  /* 0x000000000004b947 */ /* 0x000fea0003800000 */
[----:B------:R0:W5:Y:S02]  /*bb40*/  LDG.E.LTC128B.U16 R3, desc[UR36][R6.64+0x40] ;  /* 0x0000402406037981 */ /* 0x000164000c1e1520 */
.L_x_319:
[----:B------:R-:W-:Y:S05]  /*bb50*/  BSYNC B1 ;  /* 0x0000000000017941 */ /* 0x000fea0003800000 */
.L_x_318:
        /* <DEDUP_REMOVED lines=9> */
.L_x_321:
[----:B------:R-:W-:Y:S05]  /*bbf0*/  BSYNC B1 ;  /* 0x0000000000017941 */ /* 0x000fea0003800000 */
.L_x_320:
        /* <DEDUP_REMOVED lines=9> */
.L_x_323:
[----:B------:R-:W-:Y:S05]  /*bc90*/  BSYNC B1 ;  /* 0x0000000000017941 */ /* 0x000fea0003800000 */
.L_x_322:
[----:B-----5:R-:W-:Y:S01]  /*bca0*/  HADD2.F32 R5, -RZ, R3.H0_H0 ;  /* 0x20000003ff057230 */ /* 0x020fe20000004100 */
[----:B0-----:R-:W-:Y:S01]  /*bcb0*/  @P3 MOV R4, R160 ;  /* 0x000000a000043202 */ /* 0x001fe20000000f00 */
[----:B------:R-:W-:Y:S01]  /*bcc0*/  BSSY B1, `(.L_x_324) ;  /* 0x000000a000017945 */ /* 0x000fe20003800000 */
[----:B------:R-:W-:Y:S02]  /*bcd0*/  ISETP.GT.AND P2, PT, R0, 0x21, P1 ;  /* 0x000000210000780c */ /* 0x000fe40000f44270 */
        /* <DEDUP_REMOVED lines=8> */
.L_x_325:
[----:B------:R-:W-:Y:S05]  /*bd60*/  BSYNC B1 ;  /* 0x0000000000017941 */ /* 0x000fea0003800000 */
.L_x_324:
        /* <DEDUP_REMOVED lines=12> */
.L_x_327:
[----:B------:R-:W-:Y:S05]  /*be30*/  BSYNC B1 ;  /* 0x0000000000017941 */ /* 0x000fea0003800000 */
.L_x_326:
        /* <DEDUP_REMOVED lines=9> */
.L_x_329:
[----:B------:R-:W-:Y:S05]  /*bed0*/  BSYNC B1 ;  /* 0x0000000000017941 */ /* 0x000fea0003800000 */
.L_x_328:
        /* <DEDUP_REMOVED lines=9> */
.L_x_331:
[----:B------:R-:W-:Y:S05]  /*bf70*/  BSYNC B1 ;  /* 0x0000000000017941 */ /* 0x000fea0003800000 */
.L_x_330:
[----:B-----5:R-:W-:Y:S01]  /*bf80*/  HADD2.F32 R5, -RZ, R3.H0_H0 ;  /* 0x20000003ff057230 */ /* 0x020fe20000004100 */
[----:B------:R-:W-:Y:S01]  /*bf90*/  ISETP.GT.AND P2, PT, R0, 0x29, P1 ;  /* 0x000000290000780c */ /* 0x000fe20000f44270 */
[----:B0-----:R-:W-:Y:S01]  /*bfa0*/  @P3 IMAD.MOV.U32 R4, RZ, RZ, R160 ;  /* 0x000000ffff043224 */ /* 0x001fe200078e00a0 */
[----:B------:R-:W-:Y:S02]  /*bfb0*/  BSSY B1, `(.L_x_332) ;  /* 0x0000009000017945 */ /* 0x000fe40003800000 */
[----:B------:R-:W-:-:S04]  /*bfc0*/  FMUL R5, R5, R16 ;  /* 0x0000001005057220 */ /* 0x000fc80000400000 */
[----:B------:R-:W-:-:S05]  /*bfd0*/  FFMA R5, R46, R2, R5 ;  /* 0x000000022e057223 */ /* 0x000fca0000000005 */
[----:B------:R-:W-:-:S04]  /*bfe0*/  F2FP.F16.F32.PACK_AB R5, RZ, R5 ;  /* 0x00000005ff05723e */ /* 0x000fc800000000ff */
[----:B------:R-:W-:Y:S02]  /*bff0*/  PRMT R10, R5, 0x7610, R10 ;  /* 0x00007610050a7816 */ /* 0x000fe4000000000a */
[----:B------:R-:W-:-:S05]  /*c000*/  @P3 MOV R5, R161 ;  /* 0x000000a100053202 */ /* 0x000fca0000000f00 */
[----:B------:R0:W-:Y:S01]  /*c010*/  @P3 STG.E.U16 desc[UR36][R4.64+0x50], R10 ;  /* 0x0000500a04003986 */ /* 0x0001e2000c101524 */
[----:B------:R-:W-:Y:S05]  /*c020*/  @!P2 BRA `(.L_x_333) ;  /* 0x000000000004a947 */ /* 0x000fea0003800000 */
[----:B------:R0:W5:Y:S02]  /*c030*/  LDG.E.LTC128B.U16 R3, desc[UR36][R12.64+0x52] ;  /* 0x000052240c037981 */ /* 0x000164000c1e1520 */
.L_x_333:
[----:B------:R-:W-:Y:S05]  /*c040*/  BSYNC B1 ;  /* 0x0000000000017941 */ /* 0x000fea0003800000 */
.L_x_332:
        /* <DEDUP_REMOVED lines=12> */
.L_x_335:
[----:B------:R-:W-:Y:S05]  /*c110*/  BSYNC B1 ;  /* 0x0000000000017941 */ /* 0x000fea0003800000 */
.L_x_334:
        /* <DEDUP_REMOVED lines=9> */
.L_x_337:
[----:B------:R-:W-:Y:S05]  /*c1b0*/  BSYNC B1 ;  /* 0x0000000000017941 */ /* 0x000fea0003800000 */
.L_x_336:
        /* <DEDUP_REMOVED lines=9> */
.L_x_339:
[----:B------:R-:W-:Y:S05]  /*c250*/  BSYNC B1 ;  /* 0x0000000000017941 */ /* 0x000fea0003800000 */
.L_x_338:
        /* <DEDUP_REMOVED lines=12> */
.L_x_341:
[----:B------:R-:W-:Y:S05]  /*c320*/  BSYNC B1 ;  /* 0x0000000000017941 */ /* 0x000fea0003800000 */
.L_x_340:
[----:B0----5:R-:W-:Y:S01]  /*c330*/  HADD2.F32 R5, -RZ, R3.H0_H0 ;  /* 0x20000003ff057230 */ /* 0x021fe20000004100 */
[----:B------:R-:W-:Y:S01]  /*c340*/  ISETP.GT.AND P3, PT, R0, 0x38, P0 ;  /* 0x000000380000780c */ /* 0x000fe20000764270 */
[----:B------:R-:W-:Y:S03]  /*c350*/  BSSY B1, `(.L_x_342) ;  /* 0x000000a000017945 */ /* 0x000fe60003800000 */
[----:B------:R-:W-:Y:S01]  /*c360*/  FMUL R4, R5, R16 ;  /* 0x0000001005047220 */ /* 0x000fe20000400000 */
[----:B------:R-:W-:-:S03]  /*c370*/  @P2 IMAD.MOV.U32 R5, RZ, RZ, R161 ;  /* 0x000000ffff052224 */ /* 0x000fc600078e00a1 */
[----:B------:R-:W-:-:S05]  /*c380*/  FFMA R4, R51, R2, R4 ;  /* 0x0000000233047223 */ /* 0x000fca0000000004 */
[----:B------:R-:W-:-:S04]  /*c390*/  F2FP.F16.F32.PACK_AB R4, RZ, R4 ;  /* 0x00000004ff04723e */ /* 0x000fc800000000ff */
[----:B------:R-:W-:Y:S02]  /*c3a0*/  PRMT R10, R4, 0x7610, R10 ;  /* 0x00007610040a7816 */ /* 0x000fe4000000000a */
[----:B------:R-:W-:-:S05]  /*c3b0*/  @P2 MOV R4, R160 ;  /* 0x000000a000042202 */ /* 0x000fca0000000f00 */
[----:B------:R0:W-:Y:S01]  /*c3c0*/  @P2 STG.E.U16 desc[UR36][R4.64+0x62], R10 ;  /* 0x0000620a04002986 */ /* 0x0001e2000c101524 */
[----:B------:R-:W-:Y:S05]  /*c3d0*/  @!P3 BRA `(.L_x_343) ;  /* 0x000000000004b947 */ /* 0x000fea0003800000 */
[----:B------:R0:W5:Y:S02]  /*c3e0*/  LDG.E.LTC128B.U16 R3, desc[UR36][R6.64+0x70] ;  /* 0x0000702406037981 */ /* 0x000164000c1e1520 */
.L_x_343:
[----:B------:R-:W-:Y:S05]  /*c3f0*/  BSYNC B1 ;  /* 0x0000000000017941 */ /* 0x000fea0003800000 */
.L_x_342:
        /* <DEDUP_REMOVED lines=9> */
.L_x_345:
[----:B------:R-:W-:Y:S05]  /*c490*/  BSYNC B1 ;  /* 0x0000000000017941 */ /* 0x000fea0003800000 */
.L_x_344:
        /* <DEDUP_REMOVED lines=9> */
.L_x_347:
[----:B------:R-:W-:Y:S05]  /*c530*/  BSYNC B1 ;  /* 0x0000000000017941 */ /* 0x000fea0003800000 */
.L_x_346:
        /* <DEDUP_REMOVED lines=12> */
.L_x_349:
[----:B------:R-:W-:Y:S05]  /*c600*/  BSYNC B1 ;  /* 0x0000000000017941 */ /* 0x000fea0003800000 */
.L_x_348:
        /* <DEDUP_REMOVED lines=12> */
.L_x_351:
[----:B------:R-:W-:Y:S05]  /*c6d0*/  BSYNC B1 ;  /* 0x0000000000017941 */ /* 0x000fea0003800000 */
.L_x_350:
        /* <DEDUP_REMOVED lines=9> */
.L_x_353:
[----:B------:R-:W-:Y:S05]  /*c770*/  BSYNC B1 ;  /* 0x0000000000017941 */ /* 0x000fea0003800000 */
.L_x_352:
        /* <DEDUP_REMOVED lines=9> */
.L_x_355:
[----:B------:R-:W-:Y:S05]  /*c810*/  BSYNC B1 ;  /* 0x0000000000017941 */ /* 0x000fea0003800000 */
.L_x_354:
        /* <DEDUP_REMOVED lines=12> */
.L_x_357:
[----:B------:R-:W-:Y:S05]  /*c8e0*/  BSYNC B1 ;  /* 0x0000000000017941 */ /* 0x000fea0003800000 */
.L_x_356:
        /* <DEDUP_REMOVED lines=12> */
.L_x_359:
[----:B------:R-:W-:Y:S05]  /*c9b0*/  BSYNC B1 ;  /* 0x0000000000017941 */ /* 0x000fea0003800000 */
.L_x_358:
        /* <DEDUP_REMOVED lines=9> */
.L_x_361:
[----:B------:R-:W-:Y:S05]  /*ca50*/  BSYNC B1 ;  /* 0x0000000000017941 */ /* 0x000fea0003800000 */
.L_x_360:
        /* <DEDUP_REMOVED lines=9> */
.L_x_363:
[----:B------:R-:W-:Y:S05]  /*caf0*/  BSYNC B1 ;  /* 0x0000000000017941 */ /* 0x000fea0003800000 */
.L_x_362:
        /* <DEDUP_REMOVED lines=12> */
.L_x_365:
[----:B------:R-:W-:Y:S05]  /*cbc0*/  BSYNC B1 ;  /* 0x0000000000017941 */ /* 0x000fea0003800000 */
.L_x_364:
        /* <DEDUP_REMOVED lines=12> */
.L_x_367:
[----:B------:R-:W-:Y:S05]  /*cc90*/  BSYNC B1 ;  /* 0x0000000000017941 */ /* 0x000fea0003800000 */
.L_x_366:
        /* <DEDUP_REMOVED lines=9> */
.L_x_369:
[----:B------:R-:W-:Y:S05]  /*cd30*/  BSYNC B1 ;  /* 0x0000000000017941 */ /* 0x000fea0003800000 */
.L_x_368:
        /* <DEDUP_REMOVED lines=9> */
.L_x_371:
[----:B------:R-:W-:Y:S05]  /*cdd0*/  BSYNC B1 ;  /* 0x0000000000017941 */ /* 0x000fea0003800000 */
.L_x_370:
        /* <DEDUP_REMOVED lines=12> */
.L_x_373:
[----:B------:R-:W-:Y:S05]  /*cea0*/  BSYNC B1 ;  /* 0x0000000000017941 */ /* 0x000fea0003800000 */
.L_x_372:
        /* <DEDUP_REMOVED lines=12> */
.L_x_375:
[----:B------:R-:W-:Y:S05]  /*cf70*/  BSYNC B1 ;  /* 0x0000000000017941 */ /* 0x000fea0003800000 */
.L_x_374:
        /* <DEDUP_REMOVED lines=9> */
.L_x_377:
[----:B------:R-:W-:Y:S05]  /*d010*/  BSYNC B1 ;  /* 0x0000000000017941 */ /* 0x000fea0003800000 */
.L_x_376:
        /* <DEDUP_REMOVED lines=9> */
.L_x_379:
[----:B------:R-:W-:Y:S05]  /*d0b0*/  BSYNC B1 ;  /* 0x0000000000017941 */ /* 0x000fea0003800000 */
.L_x_378:
        /* <DEDUP_REMOVED lines=12> */
.L_x_381:
[----:B------:R-:W-:Y:S05]  /*d180*/  BSYNC B1 ;  /* 0x0000000000017941 */ /* 0x000fea0003800000 */
.L_x_380:
        /* <DEDUP_REMOVED lines=12> */
.L_x_383:
[----:B------:R-:W-:Y:S05]  /*d250*/  BSYNC B1 ;  /* 0x0000000000017941 */ /* 0x000fea0003800000 */
.L_x_382:
        /* <DEDUP_REMOVED lines=9> */
.L_x_385:
[----:B------:R-:W-:Y:S05]  /*d2f0*/  BSYNC B1 ;  /* 0x0000000000017941 */ /* 0x000fea0003800000 */
.L_x_384:
        /* <DEDUP_REMOVED lines=9> */
.L_x_387:
[----:B------:R-:W-:Y:S05]  /*d390*/  BSYNC B1 ;  /* 0x0000000000017941 */ /* 0x000fea0003800000 */
.L_x_386:
        /* <DEDUP_REMOVED lines=12> */
.L_x_389:
[----:B------:R-:W-:Y:S05]  /*d460*/  BSYNC B1 ;  /* 0x0000000000017941 */ /* 0x000fea0003800000 */
.L_x_388:
        /* <DEDUP_REMOVED lines=12> */
.L_x_391:
[----:B------:R-:W-:Y:S05]  /*d530*/  BSYNC B1 ;  /* 0x0000000000017941 */ /* 0x000fea0003800000 */
.L_x_390:
        /* <DEDUP_REMOVED lines=9> */
.L_x_393:
[----:B------:R-:W-:Y:S05]  /*d5d0*/  BSYNC B1 ;  /* 0x0000000000017941 */ /* 0x000fea0003800000 */
.L_x_392:
        /* <DEDUP_REMOVED lines=9> */
.L_x_395:
[----:B------:R-:W-:Y:S05]  /*d670*/  BSYNC B1 ;  /* 0x0000000000017941 */ /* 0x000fea0003800000 */
.L_x_394:
        /* <DEDUP_REMOVED lines=12> */
.L_x_397:
[----:B------:R-:W-:Y:S05]  /*d740*/  BSYNC B1 ;  /* 0x0000000000017941 */ /* 0x000fea0003800000 */
.L_x_396:
        /* <DEDUP_REMOVED lines=12> */
.L_x_399:
[----:B------:R-:W-:Y:S05]  /*d810*/  BSYNC B1 ;  /* 0x0000000000017941 */ /* 0x000fea0003800000 */
.L_x_398:
        /* <DEDUP_REMOVED lines=9> */
.L_x_401:
[----:B------:R-:W-:Y:S05]  /*d8b0*/  BSYNC B1 ;  /* 0x0000000000017941 */ /* 0x000fea0003800000 */
.L_x_400:
        /* <DEDUP_REMOVED lines=9> */
.L_x_403:
[----:B------:R-:W-:Y:S05]  /*d950*/  BSYNC B1 ;  /* 0x0000000000017941 */ /* 0x000fea0003800000 */
.L_x_402:
        /* <DEDUP_REMOVED lines=12> */
.L_x_405:
[----:B------:R-:W-:Y:S05]  /*da20*/  BSYNC B1 ;  /* 0x0000000000017941 */ /* 0x000fea0003800000 */
.L_x_404:
        /* <DEDUP_REMOVED lines=12> */
.L_x_407:
[----:B------:R-:W-:Y:S05]  /*daf0*/  BSYNC B1 ;  /* 0x0000000000017941 */ /* 0x000fea0003800000 */
.L_x_406:
        /* <DEDUP_REMOVED lines=9> */
.L_x_409:
[----:B------:R-:W-:Y:S05]  /*db90*/  BSYNC B1 ;  /* 0x0000000000017941 */ /* 0x000fea0003800000 */
.L_x_408:
        /* <DEDUP_REMOVED lines=9> */
.L_x_411:
[----:B------:R-:W-:Y:S05]  /*dc30*/  BSYNC B1 ;  /* 0x0000000000017941 */ /* 0x000fea0003800000 */
.L_x_410:
        /* <DEDUP_REMOVED lines=12> */
.L_x_413:
[----:B------:R-:W-:Y:S05]  /*dd00*/  BSYNC B1 ;  /* 0x0000000000017941 */ /* 0x000fea0003800000 */
.L_x_412:
        /* <DEDUP_REMOVED lines=12> */
.L_x_415:
[----:B------:R-:W-:Y:S05]  /*ddd0*/  BSYNC B1 ;  /* 0x0000000000017941 */ /* 0x000fea0003800000 */
.L_x_414:
        /* <DEDUP_REMOVED lines=9> */
.L_x_417:
[----:B------:R-:W-:Y:S05]  /*de70*/  BSYNC B1 ;  /* 0x0000000000017941 */ /* 0x000fea0003800000 */
.L_x_416:
        /* <DEDUP_REMOVED lines=9> */
.L_x_419:
[----:B------:R-:W-:Y:S05]  /*df10*/  BSYNC B1 ;  /* 0x0000000000017941 */ /* 0x000fea0003800000 */
.L_x_418:
        /* <DEDUP_REMOVED lines=12> */
.L_x_421:
[----:B------:R-:W-:Y:S05]  /*dfe0*/  BSYNC B1 ;  /* 0x0000000000017941 */ /* 0x000fea0003800000 */
.L_x_420:
        /* <DEDUP_REMOVED lines=12> */
.L_x_423:
[----:B------:R-:W-:Y:S05]  /*e0b0*/  BSYNC B1 ;  /* 0x0000000000017941 */ /* 0x000fea0003800000 */
.L_x_422:
        /* <DEDUP_REMOVED lines=9> */
.L_x_425:
[----:B------:R-:W-:Y:S05]  /*e150*/  BSYNC B1 ;  /* 0x0000000000017941 */ /* 0x000fea0003800000 */
.L_x_424:
        /* <DEDUP_REMOVED lines=9> */
.L_x_427:
[----:B------:R-:W-:Y:S05]  /*e1f0*/  BSYNC B1 ;  /* 0x0000000000017941 */ /* 0x000fea0003800000 */
.L_x_426:
        /* <DEDUP_REMOVED lines=12> */
.L_x_429:
[----:B------:R-:W-:Y:S05]  /*e2c0*/  BSYNC B1 ;  /* 0x0000000000017941 */ /* 0x000fea0003800000 */
.L_x_428:
        /* <DEDUP_REMOVED lines=12> */
.L_x_431:
[----:B------:R-:W-:Y:S05]  /*e390*/  BSYNC B1 ;  /* 0x0000000000017941 */ /* 0x000fea0003800000 */
.L_x_430:
        /* <DEDUP_REMOVED lines=9> */
.L_x_433:
[----:B------:R-:W-:Y:S05]  /*e430*/  BSYNC B1 ;  /* 0x0000000000017941 */ /* 0x000fea0003800000 */
.L_x_432:
        /* <DEDUP_REMOVED lines=9> */
.L_x_435:
[----:B------:R-:W-:Y:S05]  /*e4d0*/  BSYNC B1 ;  /* 0x0000000000017941 */ /* 0x000fea0003800000 */
.L_x_434:
        /* <DEDUP_REMOVED lines=12> */
.L_x_437:
[----:B------:R-:W-:Y:S05]  /*e5a0*/  BSYNC B1 ;  /* 0x0000000000017941 */ /* 0x000fea0003800000 */
.L_x_436:
        /* <DEDUP_REMOVED lines=12> */
.L_x_439:
[----:B------:R-:W-:Y:S05]  /*e670*/  BSYNC B1 ;  /* 0x0000000000017941 */ /* 0x000fea0003800000 */
.L_x_438:
        /* <DEDUP_REMOVED lines=9> */
.L_x_441:
[----:B------:R-:W-:Y:S05]  /*e710*/  BSYNC B1 ;  /* 0x0000000000017941 */ /* 0x000fea0003800000 */
.L_x_440:
        /* <DEDUP_REMOVED lines=9> */
.L_x_443:
[----:B------:R-:W-:Y:S05]  /*e7b0*/  BSYNC B1 ;  /* 0x0000000000017941 */ /* 0x000fea0003800000 */
.L_x_442:
        /* <DEDUP_REMOVED lines=12> */
.L_x_445:
[----:B------:R-:W-:Y:S05]  /*e880*/  BSYNC B1 ;  /* 0x0000000000017941 */ /* 0x000fea0003800000 */
.L_x_444:
        /* <DEDUP_REMOVED lines=12> */
.L_x_447:
[----:B------:R-:W-:Y:S05]  /*e950*/  BSYNC B1 ;  /* 0x0000000000017941 */ /* 0x000fea0003800000 */
.L_x_446:
        /* <DEDUP_REMOVED lines=9> */
.L_x_449:
[----:B------:R-:W-:Y:S05]  /*e9f0*/  BSYNC B1 ;  /* 0x0000000000017941 */ /* 0x000fea0003800000 */
.L_x_448:
        /* <DEDUP_REMOVED lines=9> */
.L_x_451:
[----:B------:R-:W-:Y:S05]  /*ea90*/  BSYNC B1 ;  /* 0x0000000000017941 */ /* 0x000fea0003800000 */
.L_x_450:
        /* <DEDUP_REMOVED lines=12> */
.L_x_453:
[----:B------:R-:W-:Y:S05]  /*eb60*/  BSYNC B1 ;  /* 0x0000000000017941 */ /* 0x000fea0003800000 */
.L_x_452:
        /* <DEDUP_REMOVED lines=12> */
.L_x_455:
[----:B------:R-:W-:Y:S05]  /*ec30*/  BSYNC B1 ;  /* 0x0000000000017941 */ /* 0x000fea0003800000 */
.L_x_454:
        /* <DEDUP_REMOVED lines=9> */
.L_x_457:
[----:B------:R-:W-:Y:S05]  /*ecd0*/  BSYNC B1 ;  /* 0x0000000000017941 */ /* 0x000fea0003800000 */
.L_x_456:
        /* <DEDUP_REMOVED lines=9> */
.L_x_459:
[----:B------:R-:W-:Y:S05]  /*ed70*/  BSYNC B1 ;  /* 0x0000000000017941 */ /* 0x000fea0003800000 */
.L_x_458:
        /* <DEDUP_REMOVED lines=12> */
.L_x_461:
[----:B------:R-:W-:Y:S05]  /*ee40*/  BSYNC B1 ;  /* 0x0000000000017941 */ /* 0x000fea0003800000 */
.L_x_460:
        /* <DEDUP_REMOVED lines=12> */
.L_x_463:
[----:B------:R-:W-:Y:S05]  /*ef10*/  BSYNC B1 ;  /* 0x0000000000017941 */ /* 0x000fea0003800000 */
.L_x_462:
        /* <DEDUP_REMOVED lines=9> */
.L_x_465:
[----:B------:R-:W-:Y:S05]  /*efb0*/  BSYNC B1 ;  /* 0x0000000000017941 */ /* 0x000fea0003800000 */
.L_x_464:
        /* <DEDUP_REMOVED lines=9> */
.L_x_467:
[----:B------:R-:W-:Y:S05]  /*f050*/  BSYNC B1 ;  /* 0x0000000000017941 */ /* 0x000fea0003800000 */
.L_x_466:
        /* <DEDUP_REMOVED lines=12> */
.L_x_469:
[----:B------:R-:W-:Y:S05]  /*f120*/  BSYNC B1 ;  /* 0x0000000000017941 */ /* 0x000fea0003800000 */
.L_x_468:
        /* <DEDUP_REMOVED lines=12> */
.L_x_471:
[----:B------:R-:W-:Y:S05]  /*f1f0*/  BSYNC B1 ;  /* 0x0000000000017941 */ /* 0x000fea0003800000 */
.L_x_470:
        /* <DEDUP_REMOVED lines=9> */
.L_x_473:
[----:B------:R-:W-:Y:S05]  /*f290*/  BSYNC B1 ;  /* 0x0000000000017941 */ /* 0x000fea0003800000 */
.L_x_472:
        /* <DEDUP_REMOVED lines=9> */
.L_x_475:
[----:B------:R-:W-:Y:S05]  /*f330*/  BSYNC B1 ;  /* 0x0000000000017941 */ /* 0x000fea0003800000 */
.L_x_474:
        /* <DEDUP_REMOVED lines=12> */
.L_x_477:
[----:B------:R-:W-:Y:S05]  /*f400*/  BSYNC B1 ;  /* 0x0000000000017941 */ /* 0x000fea0003800000 */
.L_x_476:
        /* <DEDUP_REMOVED lines=12> */
.L_x_479:
[----:B------:R-:W-:Y:S05]  /*f4d0*/  BSYNC B1 ;  /* 0x0000000000017941 */ /* 0x000fea0003800000 */
.L_x_478:
        /* <DEDUP_REMOVED lines=9> */
.L_x_481:
[----:B------:R-:W-:Y:S05]  /*f570*/  BSYNC B1 ;  /* 0x0000000000017941 */ /* 0x000fea0003800000 */
.L_x_480:
        /* <DEDUP_REMOVED lines=9> */
.L_x_483:
[----:B------:R-:W-:Y:S05]  /*f610*/  BSYNC B1 ;  /* 0x0000000000017941 */ /* 0x000fea0003800000 */
.L_x_482:
        /* <DEDUP_REMOVED lines=12> */
.L_x_485:
[----:B------:R-:W-:Y:S05]  /*f6e0*/  BSYNC B1 ;  /* 0x0000000000017941 */ /* 0x000fea0003800000 */
.L_x_484:
        /* <DEDUP_REMOVED lines=12> */
.L_x_487:
[----:B------:R-:W-:Y:S05]  /*f7b0*/  BSYNC B1 ;  /* 0x0000000000017941 */ /* 0x000fea0003800000 */
.L_x_486:
        /* <DEDUP_REMOVED lines=9> */
.L_x_489:
[----:B------:R-:W-:Y:S05]  /*f850*/  BSYNC B1 ;  /* 0x0000000000017941 */ /* 0x000fea0003800000 */
.L_x_488:
        /* <DEDUP_REMOVED lines=9> */
.L_x_491:
[----:B------:R-:W-:Y:S05]  /*f8f0*/  BSYNC B1 ;  /* 0x0000000000017941 */ /* 0x000fea0003800000 */
.L_x_490:
        /* <DEDUP_REMOVED lines=12> */
.L_x_493:
[----:B------:R-:W-:Y:S05]  /*f9c0*/  BSYNC B1 ;  /* 0x0000000000017941 */ /* 0x000fea0003800000 */
.L_x_492:
        /* <DEDUP_REMOVED lines=12> */
.L_x_495:
[----:B------:R-:W-:Y:S05]  /*fa90*/  BSYNC B1 ;  /* 0x0000000000017941 */ /* 0x000fea0003800000 */
.L_x_494:
        /* <DEDUP_REMOVED lines=9> */
.L_x_497:
[----:B------:R-:W-:Y:S05]  /*fb30*/  BSYNC B1 ;  /* 0x0000000000017941 */ /* 0x000fea0003800000 */
.L_x_496:
        /* <DEDUP_REMOVED lines=9> */
.L_x_499:
[----:B------:R-:W-:Y:S05]  /*fbd0*/  BSYNC B1 ;  /* 0x0000000000017941 */ /* 0x000fea0003800000 */
.L_x_498:
        /* <DEDUP_REMOVED lines=12> */
.L_x_501:
[----:B------:R-:W-:Y:S05]  /*fca0*/  BSYNC B1 ;  /* 0x0000000000017941 */ /* 0x000fea0003800000 */
.L_x_500:
        /* <DEDUP_REMOVED lines=12> */
.L_x_503:
[----:B------:R-:W-:Y:S05]  /*fd70*/  BSYNC B1 ;  /* 0x0000000000017941 */ /* 0x000fea0003800000 */
.L_x_502:
        /* <DEDUP_REMOVED lines=9> */
.L_x_505:
[----:B------:R-:W-:Y:S05]  /*fe10*/  BSYNC B1 ;  /* 0x0000000000017941 */ /* 0x000fea0003800000 */
.L_x_504:
        /* <DEDUP_REMOVED lines=9> */
.L_x_507:
[----:B------:R-:W-:Y:S05]  /*feb0*/  BSYNC B1 ;  /* 0x0000000000017941 */ /* 0x000fea0003800000 */
.L_x_506:
        /* <DEDUP_REMOVED lines=12> */
.L_x_509:
[----:B------:R-:W-:Y:S05]  /*ff80*/  BSYNC B1 ;  /* 0x0000000000017941 */ /* 0x000fea0003800000 */
.L_x_508:
        /* <DEDUP_REMOVED lines=12> */
.L_x_511:
[----:B------:R-:W-:Y:S05]  /*10050*/  BSYNC B1 ;  /* 0x0000000000017941 */ /* 0x000fea0003800000 */
.L_x_510:
        /* <DEDUP_REMOVED lines=9> */
.L_x_513:
[----:B------:R-:W-:Y:S05]  /*100f0*/  BSYNC B1 ;  /* 0x0000000000017941 */ /* 0x000fea0003800000 */
.L_x_512:
        /* <DEDUP_REMOVED lines=9> */
.L_x_515:
[----:B------:R-:W-:Y:S05]  /*10190*/  BSYNC B1 ;  /* 0x0000000000017941 */ /* 0x000fea0003800000 */
.L_x_514:
        /* <DEDUP_REMOVED lines=12> */
.L_x_517:
[----:B------:R-:W-:Y:S05]  /*10260*/  BSYNC B1 ;  /* 0x0000000000017941 */ /* 0x000fea0003800000 */
.L_x_516:
        /* <DEDUP_REMOVED lines=12> */
.L_x_519:
[----:B------:R-:W-:Y:S05]  /*10330*/  BSYNC B1 ;  /* 0x0000000000017941 */ /* 0x000fea0003800000 */
.L_x_518:
        /* <DEDUP_REMOVED lines=9> */
.L_x_521:
[----:B------:R-:W-:Y:S05]  /*103d0*/  BSYNC B1 ;  /* 0x0000000000017941 */ /* 0x000fea0003800000 */
.L_x_520:
        /* <DEDUP_REMOVED lines=9> */
.L_x_523:
[----:B------:R-:W-:Y:S05]  /*10470*/  BSYNC B1 ;  /* 0x0000000000017941 */ /* 0x000fea0003800000 */
.L_x_522:
        /* <DEDUP_REMOVED lines=12> */
.L_x_525:
[----:B------:R-:W-:Y:S05]  /*10540*/  BSYNC B1 ;  /* 0x0000000000017941 */ /* 0x000fea0003800000 */
.L_x_524:
        /* <DEDUP_REMOVED lines=12> */
.L_x_527:
[----:B------:R-:W-:Y:S05]  /*10610*/  BSYNC B1 ;  /* 0x0000000000017941 */ /* 0x000fea0003800000 */
.L_x_526:
        /* <DEDUP_REMOVED lines=9> */
.L_x_529:
[----:B------:R-:W-:Y:S05]  /*106b0*/  BSYNC B1 ;  /* 0x0000000000017941 */ /* 0x000fea0003800000 */
.L_x_528:
        /* <DEDUP_REMOVED lines=9> */
.L_x_531:
[----:B------:R-:W-:Y:S05]  /*10750*/  BSYNC B1 ;  /* 0x0000000000017941 */ /* 0x000fea0003800000 */
.L_x_530:
        /* <DEDUP_REMOVED lines=12> */
.L_x_533:
[----:B------:R-:W-:Y:S05]  /*10820*/  BSYNC B1 ;  /* 0x0000000000017941 */ /* 0x000fea0003800000 */
.L_x_532:
        /* <DEDUP_REMOVED lines=12> */
.L_x_535:
[----:B------:R-:W-:Y:S05]  /*108f0*/  BSYNC B1 ;  /* 0x0000000000017941 */ /* 0x000fea0003800000 */
.L_x_534:
        /* <DEDUP_REMOVED lines=9> */
.L_x_537:
[----:B------:R-:W-:Y:S05]  /*10990*/  BSYNC B1 ;  /* 0x0000000000017941 */ /* 0x000fea0003800000 */
.L_x_536:
        /* <DEDUP_REMOVED lines=9> */
.L_x_539:
[----:B------:R-:W-:Y:S05]  /*10a30*/  BSYNC B1 ;  /* 0x0000000000017941 */ /* 0x000fea0003800000 */
.L_x_538:
[----:B-----5:R-:W-:Y:S01]  /*10a40*/  HADD2.F32 R5, -RZ, R3.H0_H0 ;  /* 0x20000003ff057230 */ /* 0x020fe20000004100 */
[----:B------:R-:W-:Y:S01]  /*10a50*/  ISETP.GT.AND P1, PT, R0, 0xf9, P1 ;  /* 0x000000f90000780c */ /* 0x000fe20000f24270 */
[----:B0-----:R-:W-:Y:S01]  /*10a60*/  @P2 IMAD.MOV.U32 R4, RZ, RZ, R160 ;  /* 0x000000ffff042224 */ /* 0x001fe200078e00a0 */
[----:B------:R-:W-:Y:S02]  /*10a70*/  BSSY B1, `(.L_x_540) ;  /* 0x0000009000017945 */ /* 0x000fe40003800000 */
[----:B------:R-:W-:-:S04]  /*10a80*/  FMUL R5, R5, R16 ;  /* 0x0000001005057220 */ /* 0x000fc80000400000 */
[----:B------:R-:W-:-:S05]  /*10a90*/  FFMA R5, R150, R2, R5 ;  /* 0x0000000296057223 */ /* 0x000fca0000000005 */
[----:B------:R-:W-:-:S04]  /*10aa0*/  F2FP.F16.F32.PACK_AB R5, RZ, R5 ;  /* 0x00000005ff05723e */ /* 0x000fc800000000ff */
[----:B-1--4-:R-:W-:Y:S01]  /*10ab0*/  PRMT R6, R5, 0x7610, R6 ;  /* 0x0000761005067816 */ /* 0x012fe20000000006 */
[----:B------:R-:W-:-:S05]  /*10ac0*/  @P2 IMAD.MOV.U32 R5, RZ, RZ, R161 ;  /* 0x000000ffff052224 */ /* 0x000fca00078e00a1 */
[----:B------:R0:W-:Y:S01]  /*10ad0*/  @P2 STG.E.U16 desc[UR36][R4.64+0x1f0], R6 ;  /* 0x0001f00604002986 */ /* 0x0001e2000c101524 */
[----:B------:R-:W-:Y:S05]  /*10ae0*/  @!P1 BRA `(.L_x_541) ;  /* 0x0000000000049947 */ /* 0x000fea0003800000 */
[----:B------:R1:W5:Y:S02]  /*10af0*/  LDG.E.LTC128B.U16 R3, desc[UR36][R12.64+0x1f2] ;  /* 0x0001f2240c037981 */ /* 0x000364000c1e1520 */
.L_x_541:
[----:B------:R-:W-:Y:S05]  /*10b00*/  BSYNC B1 ;  /* 0x0000000000017941 */ /* 0x000fea0003800000 */
.L_x_540:
[----:B------:R-:W-:Y:S05]  /*10b10*/  @!P1 BRA `(.L_x_542) ;  /* 0x0000005400c09947 */ /* 0x000fea0003800000 */
[----:B-----5:R-:W-:-:S05]  /*10b20*/  HADD2.F32 R3, -RZ, R3.H0_H0 ;  /* 0x20000003ff037230 */ /* 0x020fca0000004100 */
[----:B------:R-:W-:-:S04]  /*10b30*/  FMUL R0, R3, R16 ;  /* 0x0000001003007220 */ /* 0x000fc80000400000 */
[----:B------:R-:W-:-:S05]  /*10b40*/  FFMA R0, R151, R2, R0 ;  /* 0x0000000297007223 */ /* 0x000fca0000000000 */
[----:B------:R-:W-:-:S05]  /*10b50*/  F2FP.F16.F32.PACK_AB R0, RZ, R0 ;  /* 0x00000000ff00723e */ /* 0x000fca00000000ff */
[----:B------:R4:W-:Y:S01]  /*10b60*/  STG.E.U16 desc[UR36][R160.64+0x1f2], R0 ;  /* 0x0001f200a0007986 */ /* 0x0009e2000c101524 */
[----:B------:R-:W-:Y:S05]  /*10b70*/  BRA `(.L_x_542) ;  /* 0x0000005400a87947 */ /* 0x000fea0003800000 */
.L_x_35:
[----:B------:R-:W2:Y:S01]  /*10b80*/  LDL.LU R3, [R1] ;  /* 0x0000000001037983 */ /* 0x000ea20000300800 */
[----:B------:R-:W-:-:S03]  /*10b90*/  ULDC.64 UR4, c[0x0][0x5c0] ;  /* 0x0001700000047ab9 */ /* 0x000fc60000000a00 */
[----:B------:R-:W3:Y:S04]  /*10ba0*/  LDL.LU R9, [R1+0x5c] ;  /* 0x00005c0001097983 */ /* 0x000ee80000300800 */
[----:B------:R-:W4:Y:S04]  /*10bb0*/  LDL.LU R12, [R1+0x98] ;  /* 0x00009800010c7983 */ /* 0x000f280000300800 */
[----:B------:R-:W5:Y:S04]  /*10bc0*/  LDL.LU R235, [R1+0x9c] ;  /* 0x00009c0001eb7983 */ /* 0x000f680000300800 */
        /* <DEDUP_REMOVED lines=75> */
[----:B------:R-:W5:Y:S01]  /*11080*/  LDL.LU R159, [R1+0x1cc] ;  /* 0x0001cc00019f7983 */ /* 0x000f620000300800 */
[----:B--2---:R-:W-:-:S03]  /*11090*/  FMUL R3, R3, R2 ;  /* 0x0000000203037220 */ /* 0x004fc60000400000 */
[----:B------:R-:W2:Y:S01]  /*110a0*/  LDL.LU R158, [R1+0x1d0] ;  /* 0x0001d000019e7983 */ /* 0x000ea20000300800 */
[----:B------:R-:W-:-:S03]  /*110b0*/  LEA R4, P0, R6, UR4, 0x1 ;  /* 0x0000000406047c11 */ /* 0x000fc6000f8008ff */
[----:B------:R-:W2:Y:S04]  /*110c0*/  LDL.LU R157, [R1+0x1d4] ;  /* 0x0001d400019d7983 */ /* 0x000ea80000300800 */
[----:B------:R-:W2:Y:S04]  /*110d0*/  LDL.LU R156, [R1+0x1d8] ;  /* 0x0001d800019c7983 */ /* 0x000ea80000300800 */
[----:B------:R-:W2:Y:S04]  /*110e0*/  LDL.LU R155, [R1+0x1dc] ;  /* 0x0001dc00019b7983 */ /* 0x000ea80000300800 */
[----:B------:R-:W2:Y:S01]  /*110f0*/  LDL.LU R154, [R1+0x1e0] ;  /* 0x0001e000019a7983 */ /* 0x000ea20000300800 */
[----:B------:R-:W-:-:S03]  /*11100*/  LEA.HI.X R5, R6, UR5, R10, 0x1, P0 ;  /* 0x0000000506057c11 */ /* 0x000fc600080f0c0a */
[----:B------:R-:W2:Y:S01]  /*11110*/  LDL.LU R23, [R1+0x1e4] ;  /* 0x0001e40001177983 */ /* 0x000ea20000300800 */
[----:B------:R-:W-:-:S03]  /*11120*/  F2FP.F16.F32.PACK_AB R3, RZ, R3 ;  /* 0x00000003ff03723e */ /* 0x000fc600000000ff */
[----:B------:R-:W2:Y:S04]  /*11130*/  LDL.LU R22, [R1+0x1e8] ;  /* 0x0001e80001167983 */ /* 0x000ea80000300800 */
[----:B------:R-:W2:Y:S04]  /*11140*/  LDL.LU R21, [R1+0x1ec] ;  /* 0x0001ec0001157983 */ /* 0x000ea80000300800 */
[----:B------:R-:W2:Y:S04]  /*11150*/  LDL.LU R20, [R1+0x1f0] ;  /* 0x0001f00001147983 */ /* 0x000ea80000300800 */
[----:B------:R-:W2:Y:S04]  /*11160*/  LDL.LU R19, [R1+0x1f4] ;  /* 0x0001f40001137983 */ /* 0x000ea80000300800 */
[----:B------:R-:W2:Y:S04]  /*11170*/  LDL.LU R18, [R1+0x1f8] ;  /* 0x0001f80001127983 */ /* 0x000ea80000300800 */
[----:B------:R-:W2:Y:S04]  /*11180*/  LDL.LU R15, [R1+0x1fc] ;  /* 0x0001fc00010f7983 */ /* 0x000ea80000300800 */
[----:B------:R-:W3:Y:S04]  /*11190*/  LDL.LU R7, [R1+0x8] ;  /* 0x0000080001077983 */ /* 0x000ee80000300800 */
[----:B------:R-:W4:Y:S04]  /*111a0*/  LDL.LU R6, [R1+0xc] ;  /* 0x00000c0001067983 */ /* 0x000f280000300800 */
[----:B------:R0:W-:Y:S04]  /*111b0*/  @P1 STG.E.U16 desc[UR36][R4.64], R3 ;  /* 0x0000000304001986 */ /* 0x0001e8000c101524 */
[----:B0-----:R-:W5:Y:S01]  /*111c0*/  LDL.LU R3, [R1+0x4] ;  /* 0x0000040001037983 */ /* 0x001f620000300800 */
[----:B------:R-:W-:Y:S01]  /*111d0*/  ISETP.GT.AND P0, PT, R0, 0x1, P3 ;  /* 0x000000010000780c */ /* 0x000fe20001f04270 */
[----:B------:R-:W-:Y:S01]  /*111e0*/  USHF.L.U32 UR5, UR8, 0x4, URZ ;  /* 0x0000000408057899 */ /* 0x000fe2000800063f */
[----:B------:R-:W-:Y:S01]  /*111f0*/  ISETP.GT.AND P2, PT, R153, 0x8, PT ;  /* 0x000000089900780c */ /* 0x000fe20003f44270 */
[----:B------:R-:W-:Y:S01]  /*11200*/  USHF.L.U64.HI UR4, UR8, 0x4, UR9 ;  /* 0x0000000408047899 */ /* 0x000fe20008010209 */
[----:B---3--:R-:W-:-:S05]  /*11210*/  FMUL R7, R7, R2 ;  /* 0x0000000207077220 */ /* 0x008fca0000400000 */
[----:B------:R-:W-:-:S04]  /*11220*/  F2FP.F16.F32.PACK_AB R7, RZ, R7 ;  /* 0x00000007ff07723e */ /* 0x000fc800000000ff */
[----:B------:R-:W-:Y:S01]  /*11230*/  PRMT R8, R7, 0x7610, R8 ;  /* 0x0000761007087816 */ /* 0x000fe20000000008 */
[----:B-----5:R-:W-:-:S05]  /*11240*/  FMUL R3, R3, R2 ;  /* 0x0000000203037220 */ /* 0x020fca0000400000 */
[----:B------:R-:W-:-:S05]  /*11250*/  F2FP.F16.F32.PACK_AB R3, RZ, R3 ;  /* 0x00000003ff03723e */ /* 0x000fca00000000ff */
[----:B------:R4:W-:Y:S01]  /*11260*/  @P0 STG.E.U16 desc[UR36][R4.64+0x2], R3 ;  /* 0x0000020304000986 */ /* 0x0009e2000c101524 */
[----:B------:R-:W-:Y:S01]  /*11270*/  ISETP.GT.AND P0, PT, R0, RZ, P2 ;  /* 0x000000ff0000720c */ /* 0x000fe20001704270 */
[----:B----4-:R-:W-:Y:S01]  /*11280*/  FMUL R3, R6, R2 ;  /* 0x0000000206037220 */ /* 0x010fe20000400000 */
[----:B------:R-:W-:-:S04]  /*11290*/  IADD3 R6, P1, R4, UR5, RZ ;  /* 0x0000000504067c10 */ /* 0x000fc8000ff3e0ff */
[----:B------:R-:W-:Y:S02]  /*112a0*/  IADD3.X R7, R5, UR4, RZ, P1, !PT ;  /* 0x0000000405077c10 */ /* 0x000fe40008ffe4ff */
[----:B------:R-:W-:-:S05]  /*112b0*/  F2FP.F16.F32.PACK_AB R3, RZ, R3 ;  /* 0x00000003ff03723e */ /* 0x000fca00000000ff */
[----:B------:R0:W-:Y:S01]  /*112c0*/  @P0 STG.E.U16 desc[UR36][R6.64], R8 ;  /* 0x0000000806000986 */ /* 0x0001e2000c101524 */
[----:B------:R-:W-:-:S03]  /*112d0*/  ISETP.GT.AND P0, PT, R0, 0x1, P2 ;  /* 0x000000010000780c */ /* 0x000fc60001704270 */
[----:B0-----:R-:W3:Y:S10]  /*112e0*/  LDL.LU R8, [R1+0x54] ;  /* 0x0000540001087983 */ /* 0x001ef40000300800 */
[----:B------:R0:W-:Y:S04]  /*112f0*/  @P0 STG.E.U16 desc[UR36][R6.64+0x2], R3 ;  /* 0x0000020306000986 */ /* 0x0001e8000c101524 */
[----:B0-----:R-:W4:Y:S01]  /*11300*/  LDL.LU R3, [R1+0x10] ;  /* 0x0000100001037983 */ /* 0x001f220000300800 */
[----:B------:R-:W-:Y:S01]  /*11310*/  ISETP.GT.AND P0, PT, R0, 0x8, P3 ;  /* 0x000000080000780c */ /* 0x000fe20001f04270 */
[----:B----4-:R-:W-:-:S05]  /*11320*/  FMUL R3, R3, R2 ;  /* 0x0000000203037220 */ /* 0x010fca0000400000 */
[----:B------:R-:W-:-:S07]  /*11330*/  F2FP.F16.F32.PACK_AB R3, RZ, R3 ;  /* 0x00000003ff03723e */ /* 0x000fce00000000ff */
        /* <DEDUP_REMOVED lines=78> */
[----:B---3--:R-:W-:-:S05]  /*11820*/  FMUL R8, R8, R2 ;  /* 0x0000000208087220 */ /* 0x008fca0000400000 */
[----:B------:R-:W-:-:S04]  /*11830*/  F2FP.F16.F32.PACK_AB R8, RZ, R8 ;  /* 0x00000008ff08723e */ /* 0x000fc800000000ff */
[----:B------:R-:W-:Y:S01]  /*11840*/  PRMT R10, R8, 0x7610, R10 ;  /* 0x00007610080a7816 */ /* 0x000fe2000000000a */
[----:B----4-:R-:W-:-:S05]  /*11850*/  FMUL R3, R3, R2 ;  /* 0x0000000203037220 */ /* 0x010fca0000400000 */
[----:B------:R-:W-:-:S05]  /*11860*/  F2FP.F16.F32.PACK_AB R3, RZ, R3 ;  /* 0x00000003ff03723e */ /* 0x000fca00000000ff */
[----:B------:R0:W-:Y:S04]  /*11870*/  @P0 STG.E.U16 desc[UR36][R4.64+0x50], R3 ;  /* 0x0000500304000986 */ /* 0x0001e8000c101524 */
[----:B0-----:R-:W3:Y:S01]  /*11880*/  LDL.LU R3, [R1+0x58] ;  /* 0x0000580001037983 */ /* 0x001ee20000300800 */
[C---:B------:R-:W-:Y:S01]  /*11890*/  ISETP.GT.AND P5, PT, R0.reuse, 0x29, P3 ;  /* 0x000000290000780c */ /* 0x040fe20001fa4270 */
[----:B------:R-:W-:Y:S01]  /*118a0*/  FMUL R9, R9, R2 ;  /* 0x0000000209097220 */ /* 0x000fe20000400000 */
[C---:B------:R-:W-:Y:S01]  /*118b0*/  ISETP.GT.AND P0, PT, R0.reuse, 0x28, P2 ;  /* 0x000000280000780c */ /* 0x040fe20001704270 */
[----:B------:R-:W4:Y:S01]  /*118c0*/  LDL.LU R8, [R1+0x60] ;  /* 0x0000600001087983 */ /* 0x000f220000300800 */
[C---:B------:R-:W-:Y:S02]  /*118d0*/  ISETP.GT.AND P4, PT, R0.reuse, 0x29, P2 ;  /* 0x000000290000780c */ /* 0x040fe40001784270 */
[----:B------:R-:W-:-:S02]  /*118e0*/  ISETP.GT.AND P1, PT, R0, 0x30, P3 ;  /* 0x000000300000780c */ /* 0x000fc40001f24270 */
[----:B------:R-:W-:Y:S01]  /*118f0*/  F2FP.F16.F32.PACK_AB R9, RZ, R9 ;  /* 0x00000009ff09723e */ /* 0x000fe200000000ff */
[-C--:B---3--:R-:W-:Y:S01]  /*11900*/  FMUL R3, R3, R2.reuse ;  /* 0x0000000203037220 */ /* 0x088fe20000400000 */
[----:B----4-:R-:W-:-:S04]  /*11910*/  FMUL R8, R8, R2 ;  /* 0x0000000208087220 */ /* 0x010fc80000400000 */
[----:B------:R-:W-:-:S04]  /*11920*/  F2FP.F16.F32.PACK_AB R3, RZ, R3 ;  /* 0x00000003ff03723e */ /* 0x000fc800000000ff */
[----:B------:R-:W-:Y:S02]  /*11930*/  PRMT R11, R3, 0x7610, R11 ;  /* 0x00007610030b7816 */ /* 0x000fe4000000000b */
[----:B------:R-:W-:Y:S02]  /*11940*/  F2FP.F16.F32.PACK_AB R3, RZ, R8 ;  /* 0x00000008ff03723e */ /* 0x000fe400000000ff */
[----:B------:R-:W3:Y:S04]  /*11950*/  LDL.LU R8, [R1+0x64] ;  /* 0x0000640001087983 */ /* 0x000ee80000300800 */
[----:B------:R0:W-:Y:S04]  /*11960*/  @P5 STG.E.U16 desc[UR36][R4.64+0x52], R10 ;  /* 0x0000520a04005986 */ /* 0x0001e8000c101524 */
[----:B------:R-:W-:Y:S04]  /*11970*/  @P0 STG.E.U16 desc[UR36][R6.64+0x50], R11 ;  /* 0x0000500b06000986 */ /* 0x000fe8000c101524 */
[----:B------:R1:W-:Y:S01]  /*11980*/  @P4 STG.E.U16 desc[UR36][R6.64+0x52], R9 ;  /* 0x0000520906004986 */ /* 0x0003e2000c101524 */
[----:B0-----:R-:W-:-:S03]  /*11990*/  PRMT R10, R3, 0x7610, R10 ;  /* 0x00007610030a7816 */ /* 0x001fc6000000000a */
[----:B------:R-:W4:Y:S04]  /*119a0*/  LDL.LU R3, [R1+0x68] ;  /* 0x0000680001037983 */ /* 0x000f280000300800 */
[----:B------:R0:W-:Y:S04]  /*119b0*/  @P1 STG.E.U16 desc[UR36][R4.64+0x60], R10 ;  /* 0x0000600a04001986 */ /* 0x0001e8000c101524 */
[----:B-1----:R-:W5:Y:S01]  /*119c0*/  LDL.LU R9, [R1+0x6c] ;  /* 0x00006c0001097983 */ /* 0x002f620000300800 */
[----:B---3--:R-:W-:-:S05]  /*119d0*/  FMUL R8, R8, R2 ;  /* 0x0000000208087220 */ /* 0x008fca0000400000 */
[----:B------:R-:W-:-:S04]  /*119e0*/  F2FP.F16.F32.PACK_AB R8, RZ, R8 ;  /* 0x00000008ff08723e */ /* 0x000fc800000000ff */
[----:B0-----:R-:W-:Y:S02]  /*119f0*/  PRMT R10, R8, 0x7610, R10 ;  /* 0x00007610080a7816 */ /* 0x001fe4000000000a */
[----:B------:R-:W3:Y:S01]  /*11a00*/  LDL.LU R8, [R1+0x70] ;  /* 0x0000700001087983 */ /* 0x000ee20000300800 */
[----:B----4-:R-:W-:-:S05]  /*11a10*/  FMUL R3, R3, R2 ;  /* 0x0000000203037220 */ /* 0x010fca0000400000 */
[----:B------:R-:W-:-:S04]  /*11a20*/  F2FP.F16.F32.PACK_AB R3, RZ, R3 ;  /* 0x00000003ff03723e */ /* 0x000fc800000000ff */
[----:B------:R-:W-:Y:S01]  /*11a30*/  PRMT R11, R3, 0x7610, R11 ;  /* 0x00007610030b7816 */ /* 0x000fe2000000000b */
[----:B---3--:R-:W-:-:S05]  /*11a40*/  FMUL R8, R8, R2 ;  /* 0x0000000208087220 */ /* 0x008fca0000400000 */
[----:B------:R-:W-:Y:S02]  /*11a50*/  F2FP.F16.F32.PACK_AB R3, RZ, R8 ;  /* 0x00000008ff03723e */ /* 0x000fe400000000ff */
[----:B------:R-:W3:Y:S01]  /*11a60*/  LDL.LU R8, [R1+0x74] ;  /* 0x0000740001087983 */ /* 0x000ee20000300800 */
[C---:B------:R-:W-:Y:S02]  /*11a70*/  ISETP.GT.AND P0, PT, R0.reuse, 0x31, P3 ;  /* 0x000000310000780c */ /* 0x040fe40001f04270 */
[C---:B------:R-:W-:Y:S02]  /*11a80*/  ISETP.GT.AND P4, PT, R0.reuse, 0x30, P2 ;  /* 0x000000300000780c */ /* 0x040fe40001784270 */
[C---:B------:R-:W-:Y:S02]  /*11a90*/  ISETP.GT.AND P5, PT, R0.reuse, 0x31, P2 ;  /* 0x000000310000780c */ /* 0x040fe400017a4270 */
[----:B------:R-:W-:Y:S01]  /*11aa0*/  ISETP.GT.AND P1, PT, R0, 0x38, P3 ;  /* 0x000000380000780c */ /* 0x000fe20001f24270 */
[----:B-----5:R-:W-:-:S05]  /*11ab0*/  FMUL R9, R9, R2 ;  /* 0x0000000209097220 */ /* 0x020fca0000400000 */
[----:B------:R-:W-:Y:S01]  /*11ac0*/  F2FP.F16.F32.PACK_AB R9, RZ, R9 ;  /* 0x00000009ff09723e */ /* 0x000fe200000000ff */
        /* <DEDUP_REMOVED lines=11> */
[C---:B------:R-:W-:Y:S02]  /*11b80*/  ISETP.GT.AND P0, PT, R0.reuse, 0x39, P3 ;  /* 0x000000390000780c */ /* 0x040fe40001f04270 */
[----:B------:R-:W-:Y:S01]  /*11b90*/  ISETP.GT.AND P4, PT, R0, 0x38, P2 ;  /* 0x000000380000780c */ /* 0x000fe20001784270 */
[----:B----4-:R-:W-:-:S05]  /*11ba0*/  FMUL R3, R3, R2 ;  /* 0x0000000203037220 */ /* 0x010fca0000400000 */
[----:B------:R-:W-:-:S04]  /*11bb0*/  F2FP.F16.F32.PACK_AB R3, RZ, R3 ;  /* 0x00000003ff03723e */ /* 0x000fc800000000ff */
[----:B------:R-:W-:Y:S01]  /*11bc0*/  PRMT R11, R3, 0x7610, R11 ;  /* 0x00007610030b7816 */ /* 0x000fe2000000000b */
[----:B------:R0:W-:Y:S04]  /*11bd0*/  @P0 STG.E.U16 desc[UR36][R4.64+0x72], R10 ;  /* 0x0000720a04000986 */ /* 0x0001e8000c101524 */
[----:B------:R1:W-:Y:S01]  /*11be0*/  @P4 STG.E.U16 desc[UR36][R6.64+0x70], R11 ;  /* 0x0000700b06004986 */ /* 0x0003e2000c101524 */
[----:B---3--:R-:W-:-:S05]  /*11bf0*/  FMUL R8, R8, R2 ;  /* 0x0000000208087220 */ /* 0x008fca0000400000 */
[----:B------:R-:W-:Y:S02]  /*11c00*/  F2FP.F16.F32.PACK_AB R3, RZ, R8 ;  /* 0x00000008ff03723e */ /* 0x000fe400000000ff */
[----:B------:R-:W3:Y:S02]  /*11c10*/  LDL.LU R8, [R1+0x88] ;  /* 0x0000880001087983 */ /* 0x000ee40000300800 */
[----:B0-----:R-:W-:Y:S02]  /*11c20*/  PRMT R10, R3, 0x7610, R10 ;  /* 0x00007610030a7816 */ /* 0x001fe4000000000a */
[----:B-1----:R-:W4:Y:S04]  /*11c30*/  LDL.LU R11, [R1+0x94] ;  /* 0x00009400010b7983 */ /* 0x002f280000300800 */
[----:B------:R-:W2:Y:S01]  /*11c40*/  LDL.LU R3, [R1+0x84] ;  /* 0x0000840001037983 */ /* 0x000ea20000300800 */
[----:B------:R-:W-:-:S02]  /*11c50*/  ISETP.GT.AND P5, PT, R0, 0x39, P2 ;  /* 0x000000390000780c */ /* 0x000fc400017a4270 */
[----:B------:R-:W-:Y:S01]  /*11c60*/  ISETP.GT.AND P1, PT, R0, 0x40, P3 ;  /* 0x000000400000780c */ /* 0x000fe20001f24270 */
[----:B-----5:R-:W-:-:S05]  /*11c70*/  FMUL R9, R9, R2 ;  /* 0x0000000209097220 */ /* 0x020fca0000400000 */
[----:B------:R-:W-:-:S05]  /*11c80*/  F2FP.F16.F32.PACK_AB R9, RZ, R9 ;  /* 0x00000009ff09723e */ /* 0x000fca00000000ff */
[----:B------:R0:W-:Y:S04]  /*11c90*/  @P5 STG.E.U16 desc[UR36][R6.64+0x72], R9 ;  /* 0x0000720906005986 */ /* 0x0001e8000c101524 */
[----:B------:R1:W-:Y:S04]  /*11ca0*/  @P1 STG.E.U16 desc[UR36][R4.64+0x80], R10 ;  /* 0x0000800a04001986 */ /* 0x0003e8000c101524 */
[----:B0-----:R-:W5:Y:S01]  /*11cb0*/  LDL.LU R9, [R1+0x8c] ;  /* 0x00008c0001097983 */ /* 0x001f620000300800 */
[-C--:B---3--:R-:W-:Y:S01]  /*11cc0*/  FMUL R8, R8, R2.reuse ;  /* 0x0000000208087220 */ /* 0x088fe20000400000 */
[----:B--2---:R-:W-:-:S05]  /*11cd0*/  FMUL R3, R3, R2 ;  /* 0x0000000203037220 */ /* 0x004fca0000400000 */
[----:B-1----:R-:W-:Y:S02]  /*11ce0*/  F2FP.F16.F32.PACK_AB R10, RZ, R3 ;  /* 0x00000003ff0a723e */ /* 0x002fe400000000ff */
[----:B------:R-:W-:Y:S02]  /*11cf0*/  F2FP.F16.F32.PACK_AB R3, RZ, R8 ;  /* 0x00000008ff03723e */ /* 0x000fe400000000ff */
[----:B------:R-:W-:Y:S02]  /*11d00*/  PRMT R8, R10, 0x7610, R8 ;  /* 0x000076100a087816 */ /* 0x000fe40000000008 */
[----:B------:R-:W2:Y:S01]  /*11d10*/  LDL.LU R10, [R1+0x90] ;  /* 0x00009000010a7983 */ /* 0x000ea20000300800 */
[C---:B------:R-:W-:Y:S02]  /*11d20*/  ISETP.GT.AND P0, PT, R0.reuse, 0x41, P3 ;  /* 0x000000410000780c */ /* 0x040fe40001f04270 */
[C---:B------:R-:W-:Y:S02]  /*11d30*/  ISETP.GT.AND P4, PT, R0.reuse, 0x40, P2 ;  /* 0x000000400000780c */ /* 0x040fe40001784270 */
[----:B------:R-:W-:Y:S01]  /*11d40*/  ISETP.GT.AND P5, PT, R0, 0x41, P2 ;  /* 0x000000410000780c */ /* 0x000fe200017a4270 */
[----:B------:R-:W-:Y:S01]  /*11d50*/  FMUL R12, R12, R2 ;  /* 0x000000020c0c7220 */ /* 0x000fe20000400000 */
[----:B------:R-:W-:-:S07]  /*11d60*/  ISETP.GT.AND P1, PT, R0, 0x48, P3 ;  /* 0x000000480000780c */ /* 0x000fce0001f24270 */
[----:B------:R0:W-:Y:S01]  /*11d70*/  @P0 STG.E.U16 desc[UR36][R4.64+0x82], R8 ;  /* 0x0000820804000986 */ /* 0x0001e2000c101524 */
[----:B-----5:R-:W-:Y:S01]  /*11d80*/  FMUL R9, R9, R2 ;  /* 0x0000000209097220 */ /* 0x020fe20000400000 */
[----:B------:R-:W-:Y:S02]  /*11d90*/  F2FP.F16.F32.PACK_AB R12, RZ, R12 ;  /* 0x0000000cff0c723e */ /* 0x000fe400000000ff */
[----:B------:R1:W-:Y:S01]  /*11da0*/  @P4 STG.E.U16 desc[UR36][R6.64+0x80], R3 ;  /* 0x0000800306004986 */ /* 0x0003e2000c101524 */
[----:B------:R-:W-:Y:S02]  /*11db0*/  ISETP.GT.AND P0, PT, R0, 0x49, P3 ;  /* 0x000000490000780c */ /* 0x000fe40001f04270 */
[----:B------:R-:W-:Y:S01]  /*11dc0*/  F2FP.F16.F32.PACK_AB R9, RZ, R9 ;  /* 0x00000009ff09723e */ /* 0x000fe200000000ff */
[-C--:B0-----:R-:W-:Y:S01]  /*11dd0*/  FMUL R8, R235, R2.reuse ;  /* 0x00000002eb087220 */ /* 0x081fe20000400000 */
[----:B----4-:R-:W-:-:S04]  /*11de0*/  FMUL R11, R11, R2 ;  /* 0x000000020b0b7220 */ /* 0x010fc80000400000 */
[----:B-1----:R-:W-:Y:S02]  /*11df0*/  F2FP.F16.F32.PACK_AB R3, RZ, R8 ;  /* 0x00000008ff03723e */ /* 0x002fe400000000ff */
[----:B------:R-:W-:Y:S01]  /*11e00*/  PRMT R8, R12, 0x7610, R8 ;  /* 0x000076100c087816 */ /* 0x000fe20000000008 */
[----:B------:R0:W-:Y:S01]  /*11e10*/  @P5 STG.E.U16 desc[UR36][R6.64+0x82], R9 ;  /* 0x0000820906005986 */ /* 0x0001e2000c101524 */
[----:B------:R-:W-:Y:S01]  /*11e20*/  PRMT R12, R3, 0x7610, R12 ;  /* 0x00007610030c7816 */ /* 0x000fe2000000000c */
[----:B------:R-:W-:Y:S01]  /*11e30*/  FMUL R3, R233, R2 ;  /* 0x00000002e9037220 */ /* 0x000fe20000400000 */
[C---:B------:R-:W-:Y:S02]  /*11e40*/  ISETP.GT.AND P4, PT, R0.reuse, 0x48, P2 ;  /* 0x000000480000780c */ /* 0x040fe40001784270 */
[----:B------:R-:W-:Y:S02]  /*11e50*/  ISETP.GT.AND P5, PT, R0, 0x49, P2 ;  /* 0x000000490000780c */ /* 0x000fe400017a4270 */
[----:B------:R-:W-:-:S02]  /*11e60*/  F2FP.F16.F32.PACK_AB R11, RZ, R11 ;  /* 0x0000000bff0b723e */ /* 0x000fc400000000ff */
[----:B------:R-:W-:Y:S01]  /*11e70*/  F2FP.F16.F32.PACK_AB R3, RZ, R3 ;  /* 0x00000003ff03723e */ /* 0x000fe200000000ff */
[----:B0-----:R-:W-:-:S05]  /*11e80*/  FMUL R9, R234, R2 ;  /* 0x00000002ea097220 */ /* 0x001fca0000400000 */
[----:B------:R-:W-:-:S04]  /*11e90*/  F2FP.F16.F32.PACK_AB R9, RZ, R9 ;  /* 0x00000009ff09723e */ /* 0x000fc800000000ff */
[----:B------:R-:W-:Y:S01]  /*11ea0*/  PRMT R13, R9, 0x7610, R13 ;  /* 0x00007610090d7816 */ /* 0x000fe2000000000d */
[----:B------:R-:W-:-:S05]  /*11eb0*/  FMUL R9, R232, R2 ;  /* 0x00000002e8097220 */ /* 0x000fca0000400000 */
[----:B------:R-:W-:Y:S01]  /*11ec0*/  F2FP.F16.F32.PACK_AB R9, RZ, R9 ;  /* 0x00000009ff09723e */ /* 0x000fe200000000ff */
[----:B--2---:R-:W-:-:S05]  /*11ed0*/  FMUL R10, R10, R2 ;  /* 0x000000020a0a7220 */ /* 0x004fca0000400000 */
[----:B------:R-:W-:-:S05]  /*11ee0*/  F2FP.F16.F32.PACK_AB R10, RZ, R10 ;  /* 0x0000000aff0a723e */ /* 0x000fca00000000ff */
[----:B------:R-:W-:Y:S01]  /*11ef0*/  @P1 STG.E.U16 desc[UR36][R4.64+0x90], R10 ;  /* 0x0000900a04001986 */ /* 0x000fe2000c101524 */
[----:B------:R-:W-:-:S03]  /*11f00*/  ISETP.GT.AND P1, PT, R0, 0x50, P3 ;  /* 0x000000500000780c */ /* 0x000fc60001f24270 */
[----:B------:R0:W-:Y:S01]  /*11f10*/  @P0 STG.E.U16 desc[UR36][R4.64+0x92], R11 ;  /* 0x0000920b04000986 */ /* 0x0001e2000c101524 */
[----:B------:R-:W-:-:S03]  /*11f20*/  ISETP.GT.AND P0, PT, R0, 0x51, P3 ;  /* 0x000000510000780c */ /* 0x000fc60001f04270 */
[----:B------:R-:W-:Y:S01]  /*11f30*/  @P4 STG.E.U16 desc[UR36][R6.64+0x90], R8 ;  /* 0x0000900806004986 */ /* 0x000fe2000c101524 */
[----:B------:R-:W-:Y:S02]  /*11f40*/  ISETP.GT.AND P4, PT, R0, 0x50, P2 ;  /* 0x000000500000780c */ /* 0x000fe40001784270 */
[----:B0-----:R-:W-:Y:S01]  /*11f50*/  PRMT R11, R3, 0x7610, R11 ;  /* 0x00007610030b7816 */ /* 0x001fe2000000000b */
[----:B------:R-:W-:Y:S01]  /*11f60*/  FMUL R3, R230, R2 ;  /* 0x00000002e6037220 */ /* 0x000fe20000400000 */
[----:B------:R0:W-:Y:S01]  /*11f70*/  @P5 STG.E.U16 desc[UR36][R6.64+0x92], R12 ;  /* 0x0000920c06005986 */ /* 0x0001e2000c101524 */
[----:B------:R-:W-:-:S03]  /*11f80*/  ISETP.GT.AND P5, PT, R0, 0x51, P2 ;  /* 0x000000510000780c */ /* 0x000fc600017a4270 */
[----:B------:R-:W-:Y:S01]  /*11f90*/  F2FP.F16.F32.PACK_AB R3, RZ, R3 ;  /* 0x00000003ff03723e */ /* 0x000fe200000000ff */
[----:B------:R1:W-:Y:S01]  /*11fa0*/  @P1 STG.E.U16 desc[UR36][R4.64+0xa0], R13 ;  /* 0x0000a00d04001986 */ /* 0x0003e2000c101524 */
[----:B------:R-:W-:Y:S01]  /*11fb0*/  FMUL R10, R231, R2 ;  /* 0x00000002e70a7220 */ /* 0x000fe20000400000 */
[----:B------:R-:W-:-:S04]  /*11fc0*/  ISETP.GT.AND P1, PT, R0, 0x58, P3 ;  /* 0x000000580000780c */ /* 0x000fc80001f24270 */
[----:B------:R-:W-:Y:S02]  /*11fd0*/  F2FP.F16.F32.PACK_AB R10, RZ, R10 ;  /* 0x0000000aff0a723e */ /* 0x000fe400000000ff */
[----:B0-----:R-:W-:Y:S02]  /*11fe0*/  PRMT R12, R9, 0x7610, R12 ;  /* 0x00007610090c7816 */ /* 0x001fe4000000000c */
[----:B-1----:R-:W-:Y:S01]  /*11ff0*/  PRMT R13, R3, 0x7610, R13 ;  /* 0x00007610030d7816 */ /* 0x002fe2000000000d */
[----:B------:R-:W-:Y:S01]  /*12000*/  FMUL R3, R229, R2 ;  /* 0x00000002e5037220 */ /* 0x000fe20000400000 */
[----:B------:R-:W-:Y:S04]  /*12010*/  @P0 STG.E.U16 desc[UR36][R4.64+0xa2], R11 ;  /* 0x0000a20b04000986 */ /* 0x000fe8000c101524 */
[----:B------:R-:W-:Y:S01]  /*12020*/  F2FP.F16.F32.PACK_AB R3, RZ, R3 ;  /* 0x00000003ff03723e */ /* 0x000fe200000000ff */
[----:B------:R-:W-:Y:S04]  /*12030*/  @P4 STG.E.U16 desc[UR36][R6.64+0xa0], R12 ;  /* 0x0000a00c06004986 */ /* 0x000fe8000c101524 */
[----:B------:R0:W-:Y:S01]  /*12040*/  @P5 STG.E.U16 desc[UR36][R6.64+0xa2], R10 ;  /* 0x0000a20a06005986 */ /* 0x0001e2000c101524 */
[----:B------:R-:W-:-:S02]  /*12050*/  ISETP.GT.AND P0, PT, R0, 0x59, P3 ;  /* 0x000000590000780c */ /* 0x000fc40001f04270 */
[----:B0-----:R-:W-:Y:S01]  /*12060*/  PRMT R10, R3, 0x7610, R10 ;  /* 0x00007610030a7816 */ /* 0x001fe2000000000a */
[-C--:B------:R-:W-:Y:S01]  /*12070*/  FMUL R3, R226, R2.reuse ;  /* 0x00000002e2037220 */ /* 0x080fe20000400000 */
[----:B------:R0:W-:Y:S04]  /*12080*/  @P1 STG.E.U16 desc[UR36][R4.64+0xb0], R13 ;  /* 0x0000b00d04001986 */ /* 0x0001e8000c101524 */
[----:B------:R-:W-:Y:S01]  /*12090*/  F2FP.F16.F32.PACK_AB R3, RZ, R3 ;  /* 0x00000003ff03723e */ /* 0x000fe200000000ff */
[-C--:B------:R-:W-:Y:S01]  /*120a0*/  FMUL R8, R228, R2.reuse ;  /* 0x00000002e4087220 */ /* 0x080fe20000400000 */
[-C--:B------:R-:W-:Y:S01]  /*120b0*/  FMUL R9, R227, R2.reuse ;  /* 0x00000002e3097220 */ /* 0x080fe20000400000 */
[C---:B------:R-:W-:Y:S02]  /*120c0*/  ISETP.GT.AND P4, PT, R0.reuse, 0x58, P2 ;  /* 0x000000580000780c */ /* 0x040fe40001784270 */
[----:B0-----:R-:W-:Y:S01]  /*120d0*/  PRMT R13, R3, 0x7610, R13 ;  /* 0x00007610030d7816 */ /* 0x001fe2000000000d */
[----:B------:R-:W-:Y:S01]  /*120e0*/  FMUL R3, R225, R2 ;  /* 0x00000002e1037220 */ /* 0x000fe20000400000 */
[----:B------:R-:W-:-:S02]  /*120f0*/  ISETP.GT.AND P5, PT, R0, 0x59, P2 ;  /* 0x000000590000780c */ /* 0x000fc400017a4270 */
[----:B------:R-:W-:Y:S02]  /*12100*/  ISETP.GT.AND P1, PT, R0, 0x60, P3 ;  /* 0x000000600000780c */ /* 0x000fe40001f24270 */
[----:B------:R-:W-:Y:S01]  /*12110*/  F2FP.F16.F32.PACK_AB R3, RZ, R3 ;  /* 0x00000003ff03723e */ /* 0x000fe200000000ff */
[----:B------:R0:W-:Y:S01]  /*12120*/  @P0 STG.E.U16 desc[UR36][R4.64+0xb2], R10 ;  /* 0x0000b20a04000986 */ /* 0x0001e2000c101524 */
[----:B------:R-:W-:Y:S02]  /*12130*/  F2FP.F16.F32.PACK_AB R8, RZ, R8 ;  /* 0x00000008ff08723e */ /* 0x000fe400000000ff */
[----:B------:R-:W-:Y:S02]  /*12140*/  F2FP.F16.F32.PACK_AB R9, RZ, R9 ;  /* 0x00000009ff09723e */ /* 0x000fe400000000ff */
[----:B------:R-:W-:Y:S02]  /*12150*/  PRMT R11, R8, 0x7610, R11 ;  /* 0x00007610080b7816 */ /* 0x000fe4000000000b */
[----:B------:R-:W-:-:S02]  /*12160*/  PRMT R12, R9, 0x7610, R12 ;  /* 0x00007610090c7816 */ /* 0x000fc4000000000c */
[----:B0-----:R-:W-:Y:S01]  /*12170*/  PRMT R10, R3, 0x7610, R10 ;  /* 0x00007610030a7816 */ /* 0x001fe2000000000a */
[-C--:B------:R-:W-:Y:S01]  /*12180*/  FMUL R3, R222, R2.reuse ;  /* 0x00000002de037220 */ /* 0x080fe20000400000 */
[----:B------:R-:W-:Y:S01]  /*12190*/  ISETP.GT.AND P0, PT, R0, 0x61, P3 ;  /* 0x000000610000780c */ /* 0x000fe20001f04270 */
[----:B------:R-:W-:Y:S03]  /*121a0*/  @P4 STG.E.U16 desc[UR36][R6.64+0xb0], R11 ;  /* 0x0000b00b06004986 */ /* 0x000fe6000c101524 */
[----:B------:R-:W-:Y:S01]  /*121b0*/  F2FP.F16.F32.PACK_AB R3, RZ, R3 ;  /* 0x00000003ff03723e */ /* 0x000fe200000000ff */
[----:B------:R-:W-:Y:S04]  /*121c0*/  @P5 STG.E.U16 desc[UR36][R6.64+0xb2], R12 ;  /* 0x0000b20c06005986 */ /* 0x000fe8000c101524 */
[----:B------:R0:W-:Y:S01]  /*121d0*/  @P1 STG.E.U16 desc[UR36][R4.64+0xc0], R13 ;  /* 0x0000c00d04001986 */ /* 0x0001e2000c101524 */
[-C--:B------:R-:W-:Y:S01]  /*121e0*/  FMUL R8, R224, R2.reuse ;  /* 0x00000002e0087220 */ /* 0x080fe20000400000 */
[----:B------:R-:W-:Y:S01]  /*121f0*/  FMUL R9, R223, R2 ;  /* 0x00000002df097220 */ /* 0x000fe20000400000 */
[----:B------:R-:W-:-:S02]  /*12200*/  ISETP.GT.AND P4, PT, R0, 0x60, P2 ;  /* 0x000000600000780c */ /* 0x000fc40001784270 */
[C---:B------:R-:W-:Y:S02]  /*12210*/  ISETP.GT.AND P5, PT, R0.reuse, 0x61, P2 ;  /* 0x000000610000780c */ /* 0x040fe400017a4270 */
[----:B0-----:R-:W-:Y:S01]  /*12220*/  PRMT R13, R3, 0x7610, R13 ;  /* 0x00007610030d7816 */ /* 0x001fe2000000000d */
[----:B------:R-:W-:Y:S01]  /*12230*/  FMUL R3, R221, R2 ;  /* 0x00000002dd037220 */ /* 0x000fe20000400000 */
[----:B------:R-:W-:Y:S01]  /*12240*/  ISETP.GT.AND P1, PT, R0, 0x68, P3 ;  /* 0x000000680000780c */ /* 0x000fe20001f24270 */
[----:B------:R0:W-:Y:S01]  /*12250*/  @P0 STG.E.U16 desc[UR36][R4.64+0xc2], R10 ;  /* 0x0000c20a04000986 */ /* 0x0001e2000c101524 */
[----:B------:R-:W-:Y:S02]  /*12260*/  F2FP.F16.F32.PACK_AB R8, RZ, R8 ;  /* 0x00000008ff08723e */ /* 0x000fe400000000ff */
[----:B------:R-:W-:Y:S02]  /*12270*/  F2FP.F16.F32.PACK_AB R3, RZ, R3 ;  /* 0x00000003ff03723e */ /* 0x000fe400000000ff */
[----:B------:R-:W-:-:S02]  /*12280*/  F2FP.F16.F32.PACK_AB R9, RZ, R9 ;  /* 0x00000009ff09723e */ /* 0x000fc400000000ff */
[----:B------:R-:W-:Y:S02]  /*12290*/  PRMT R11, R8, 0x7610, R11 ;  /* 0x00007610080b7816 */ /* 0x000fe4000000000b */
[----:B------:R-:W-:Y:S02]  /*122a0*/  PRMT R12, R9, 0x7610, R12 ;  /* 0x00007610090c7816 */ /* 0x000fe4000000000c */
        /* <DEDUP_REMOVED lines=285> */
[----:B------:R-:W-:Y:S01]  /*13480*/  @P5 STG.E.U16 desc[UR36][R6.64+0x1a2], R12 ;  /* 0x0001a20c06005986 */ /* 0x000fe2000c101524 */
[-C--:B------:R-:W-:Y:S01]  /*13490*/  FMUL R8, R164, R2.reuse ;  /* 0x00000002a4087220 */ /* 0x080fe20000400000 */
[----:B------:R-:W-:Y:S01]  /*134a0*/  FMUL R9, R163, R2 ;  /* 0x00000002a3097220 */ /* 0x000fe20000400000 */
[C---:B------:R-:W-:Y:S01]  /*134b0*/  ISETP.GT.AND P4, PT, R0.reuse, 0xd8, P2 ;  /* 0x000000d80000780c */ /* 0x040fe20001784270 */
[----:B------:R0:W-:Y:S01]  /*134c0*/  @P1 STG.E.U16 desc[UR36][R4.64+0x1b0], R13 ;  /* 0x0001b00d04001986 */ /* 0x0001e2000c101524 */
[----:B------:R-:W-:-:S02]  /*134d0*/  ISETP.GT.AND P5, PT, R0, 0xd9, P2 ;  /* 0x000000d90000780c */ /* 0x000fc400017a4270 */
[----:B------:R-:W-:Y:S02]  /*134e0*/  ISETP.GT.AND P1, PT, R0, 0xe0, P3 ;  /* 0x000000e00000780c */ /* 0x000fe40001f24270 */
[----:B------:R-:W-:Y:S02]  /*134f0*/  F2FP.F16.F32.PACK_AB R8, RZ, R8 ;  /* 0x00000008ff08723e */ /* 0x000fe400000000ff */
[----:B------:R-:W-:Y:S02]  /*13500*/  F2FP.F16.F32.PACK_AB R9, RZ, R9 ;  /* 0x00000009ff09723e */ /* 0x000fe400000000ff */
[----:B0-----:R-:W-:Y:S01]  /*13510*/  PRMT R13, R3, 0x7610, R13 ;  /* 0x00007610030d7816 */ /* 0x001fe2000000000d */
[----:B------:R-:W-:Y:S01]  /*13520*/  FMUL R3, R161, R2 ;  /* 0x00000002a1037220 */ /* 0x000fe20000400000 */
[----:B------:R-:W-:Y:S01]  /*13530*/  PRMT R11, R8, 0x7610, R11 ;  /* 0x00007610080b7816 */ /* 0x000fe2000000000b */
[----:B------:R0:W-:Y:S03]  /*13540*/  @P0 STG.E.U16 desc[UR36][R4.64+0x1b2], R10 ;  /* 0x0001b20a04000986 */ /* 0x0001e6000c101524 */
[----:B------:R-:W-:-:S02]  /*13550*/  F2FP.F16.F32.PACK_AB R3, RZ, R3 ;  /* 0x00000003ff03723e */ /* 0x000fc400000000ff */
[----:B------:R-:W-:Y:S01]  /*13560*/  PRMT R12, R9, 0x7610, R12 ;  /* 0x00007610090c7816 */ /* 0x000fe2000000000c */
[----:B------:R-:W-:Y:S01]  /*13570*/  @P4 STG.E.U16 desc[UR36][R6.64+0x1b0], R11 ;  /* 0x0001b00b06004986 */ /* 0x000fe2000c101524 */
[-C--:B------:R-:W-:Y:S01]  /*13580*/  FMUL R8, R160, R2.reuse ;  /* 0x00000002a0087220 */ /* 0x080fe20000400000 */
[----:B------:R-:W-:Y:S02]  /*13590*/  ISETP.GT.AND P0, PT, R0, 0xe1, P3 ;  /* 0x000000e10000780c */ /* 0x000fe40001f04270 */
[----:B0-----:R-:W-:Y:S01]  /*135a0*/  PRMT R10, R3, 0x7610, R10 ;  /* 0x00007610030a7816 */ /* 0x001fe2000000000a */
[-C--:B------:R-:W-:Y:S01]  /*135b0*/  FMUL R3, R158, R2.reuse ;  /* 0x000000029e037220 */ /* 0x080fe20000400000 */
[----:B------:R-:W-:Y:S01]  /*135c0*/  @P5 STG.E.U16 desc[UR36][R6.64+0x1b2], R12 ;  /* 0x0001b20c06005986 */ /* 0x000fe2000c101524 */
[----:B------:R-:W-:Y:S01]  /*135d0*/  FMUL R9, R159, R2 ;  /* 0x000000029f097220 */ /* 0x000fe20000400000 */
[C---:B------:R-:W-:Y:S02]  /*135e0*/  ISETP.GT.AND P4, PT, R0.reuse, 0xe0, P2 ;  /* 0x000000e00000780c */ /* 0x040fe40001784270 */
[----:B------:R0:W-:Y:S01]  /*135f0*/  @P1 STG.E.U16 desc[UR36][R4.64+0x1c0], R13 ;  /* 0x0001c00d04001986 */ /* 0x0001e2000c101524 */
[----:B------:R-:W-:-:S02]  /*13600*/  ISETP.GT.AND P5, PT, R0, 0xe1, P2 ;  /* 0x000000e10000780c */ /* 0x000fc400017a4270 */
[----:B------:R-:W-:Y:S02]  /*13610*/  ISETP.GT.AND P1, PT, R0, 0xe8, P3 ;  /* 0x000000e80000780c */ /* 0x000fe40001f24270 */
[----:B------:R-:W-:Y:S02]  /*13620*/  F2FP.F16.F32.PACK_AB R3, RZ, R3 ;  /* 0x00000003ff03723e */ /* 0x000fe400000000ff */
[----:B------:R-:W-:Y:S02]  /*13630*/  F2FP.F16.F32.PACK_AB R8, RZ, R8 ;  /* 0x00000008ff08723e */ /* 0x000fe400000000ff */
[----:B------:R-:W-:Y:S02]  /*13640*/  F2FP.F16.F32.PACK_AB R9, RZ, R9 ;  /* 0x00000009ff09723e */ /* 0x000fe400000000ff */
[----:B0-----:R-:W-:Y:S01]  /*13650*/  PRMT R13, R3, 0x7610, R13 ;  /* 0x00007610030d7816 */ /* 0x001fe2000000000d */
[----:B------:R-:W-:Y:S01]  /*13660*/  FMUL R3, R157, R2 ;  /* 0x000000029d037220 */ /* 0x000fe20000400000 */
[----:B------:R-:W-:-:S02]  /*13670*/  PRMT R11, R8, 0x7610, R11 ;  /* 0x00007610080b7816 */ /* 0x000fc4000000000b */
[----:B------:R-:W-:Y:S01]  /*13680*/  PRMT R12, R9, 0x7610, R12 ;  /* 0x00007610090c7816 */ /* 0x000fe2000000000c */
[----:B------:R0:W-:Y:S01]  /*13690*/  @P0 STG.E.U16 desc[UR36][R4.64+0x1c2], R10 ;  /* 0x0001c20a04000986 */ /* 0x0001e2000c101524 */
[----:B------:R-:W-:Y:S01]  /*136a0*/  F2FP.F16.F32.PACK_AB R3, RZ, R3 ;  /* 0x00000003ff03723e */ /* 0x000fe200000000ff */
[----:B------:R-:W-:Y:S02]  /*136b0*/  FMUL R8, R156, R2 ;  /* 0x000000029c087220 */ /* 0x000fe40000400000 */
[----:B------:R1:W-:Y:S01]  /*136c0*/  @P4 STG.E.U16 desc[UR36][R6.64+0x1c0], R11 ;  /* 0x0001c00b06004986 */ /* 0x0003e2000c101524 */
[----:B------:R-:W-:-:S03]  /*136d0*/  ISETP.GT.AND P0, PT, R0, 0xe9, P3 ;  /* 0x000000e90000780c */ /* 0x000fc60001f04270 */
[----:B------:R-:W-:Y:S01]  /*136e0*/  @P5 STG.E.U16 desc[UR36][R6.64+0x1c2], R12 ;  /* 0x0001c20c06005986 */ /* 0x000fe2000c101524 */
[----:B------:R-:W-:-:S03]  /*136f0*/  ISETP.GT.AND P4, PT, R0, 0xe9, P2 ;  /* 0x000000e90000780c */ /* 0x000fc60001784270 */
[----:B------:R2:W-:Y:S01]  /*13700*/  @P1 STG.E.U16 desc[UR36][R4.64+0x1d0], R13 ;  /* 0x0001d00d04001986 */ /* 0x0005e2000c101524 */
[----:B------:R-:W-:Y:S02]  /*13710*/  ISETP.GT.AND P1, PT, R0, 0xe8, P2 ;  /* 0x000000e80000780c */ /* 0x000fe40001724270 */
[----:B0-----:R-:W-:Y:S01]  /*13720*/  PRMT R10, R3, 0x7610, R10 ;  /* 0x00007610030a7816 */ /* 0x001fe2000000000a */
[-C--:B------:R-:W-:Y:S01]  /*13730*/  FMUL R3, R154, R2.reuse ;  /* 0x000000029a037220 */ /* 0x080fe20000400000 */
[----:B------:R-:W-:Y:S01]  /*13740*/  ISETP.GT.AND P5, PT, R0, 0xf0, P3 ;  /* 0x000000f00000780c */ /* 0x000fe20001fa4270 */
[----:B------:R-:W-:Y:S01]  /*13750*/  FMUL R9, R155, R2 ;  /* 0x000000029b097220 */ /* 0x000fe20000400000 */
[----:B------:R-:W-:Y:S02]  /*13760*/  F2FP.F16.F32.PACK_AB R8, RZ, R8 ;  /* 0x00000008ff08723e */ /* 0x000fe400000000ff */
[----:B------:R-:W-:Y:S02]  /*13770*/  F2FP.F16.F32.PACK_AB R3, RZ, R3 ;  /* 0x00000003ff03723e */ /* 0x000fe400000000ff */
[----:B-1----:R-:W-:-:S02]  /*13780*/  PRMT R11, R8, 0x7610, R11 ;  /* 0x00007610080b7816 */ /* 0x002fc4000000000b */
[----:B------:R-:W-:Y:S02]  /*13790*/  F2FP.F16.F32.PACK_AB R9, RZ, R9 ;  /* 0x00000009ff09723e */ /* 0x000fe400000000ff */
[----:B--2---:R-:W-:Y:S01]  /*137a0*/  PRMT R13, R3, 0x7610, R13 ;  /* 0x00007610030d7816 */ /* 0x004fe2000000000d */
[----:B------:R-:W-:Y:S01]  /*137b0*/  @P0 STG.E.U16 desc[UR36][R4.64+0x1d2], R10 ;  /* 0x0001d20a04000986 */ /* 0x000fe2000c101524 */
[----:B------:R-:W-:-:S03]  /*137c0*/  FMUL R3, R23, R2 ;  /* 0x0000000217037220 */ /* 0x000fc60000400000 */
[----:B------:R-:W-:Y:S04]  /*137d0*/  @P1 STG.E.U16 desc[UR36][R6.64+0x1d0], R11 ;  /* 0x0001d00b06001986 */ /* 0x000fe8000c101524 */
[----:B------:R0:W-:Y:S01]  /*137e0*/  @P4 STG.E.U16 desc[UR36][R6.64+0x1d2], R9 ;  /* 0x0001d20906004986 */ /* 0x0001e2000c101524 */
[----:B------:R-:W-:-:S03]  /*137f0*/  ISETP.GT.AND P4, PT, R0, 0xf0, P2 ;  /* 0x000000f00000780c */ /* 0x000fc60001784270 */
[----:B------:R-:W-:Y:S01]  /*13800*/  @P5 STG.E.U16 desc[UR36][R4.64+0x1e0], R13 ;  /* 0x0001e00d04005986 */ /* 0x000fe2000c101524 */
[----:B------:R-:W-:Y:S01]  /*13810*/  ISETP.GT.AND P5, PT, R0, 0xf1, P3 ;  /* 0x000000f10000780c */ /* 0x000fe20001fa4270 */
[----:B------:R-:W-:Y:S01]  /*13820*/  FMUL R8, R22, R2 ;  /* 0x0000000216087220 */ /* 0x000fe20000400000 */
[----:B------:R-:W-:-:S04]  /*13830*/  F2FP.F16.F32.PACK_AB R3, RZ, R3 ;  /* 0x00000003ff03723e */ /* 0x000fc800000000ff */
[----:B------:R-:W-:Y:S02]  /*13840*/  PRMT R14, R3, 0x7610, R14 ;  /* 0x00007610030e7816 */ /* 0x000fe4000000000e */
[----:B------:R-:W-:Y:S01]  /*13850*/  F2FP.F16.F32.PACK_AB R12, RZ, R8 ;  /* 0x00000008ff0c723e */ /* 0x000fe200000000ff */
[----:B0-----:R-:W-:-:S04]  /*13860*/  FMUL R9, R19, R2 ;  /* 0x0000000213097220 */ /* 0x001fc80000400000 */
[----:B------:R-:W-:Y:S01]  /*13870*/  @P5 STG.E.U16 desc[UR36][R4.64+0x1e2], R14 ;  /* 0x0001e20e04005986 */ /* 0x000fe2000c101524 */
[----:B------:R-:W-:-:S03]  /*13880*/  ISETP.GT.AND P5, PT, R0, 0xf8, P3 ;  /* 0x000000f80000780c */ /* 0x000fc60001fa4270 */
[----:B------:R0:W-:Y:S01]  /*13890*/  @P4 STG.E.U16 desc[UR36][R6.64+0x1e0], R12 ;  /* 0x0001e00c06004986 */ /* 0x0001e2000c101524 */
[C---:B------:R-:W-:Y:S01]  /*138a0*/  ISETP.GT.AND P4, PT, R0.reuse, 0xf1, P2 ;  /* 0x000000f10000780c */ /* 0x040fe20001784270 */
[-C--:B------:R-:W-:Y:S01]  /*138b0*/  FMUL R11, R21, R2.reuse ;  /* 0x00000002150b7220 */ /* 0x080fe20000400000 */
[----:B------:R-:W-:Y:S01]  /*138c0*/  ISETP.GT.AND P3, PT, R0, 0xf9, P3 ;  /* 0x000000f90000780c */ /* 0x000fe20001f64270 */
[-C--:B------:R-:W-:Y:S01]  /*138d0*/  FMUL R10, R20, R2.reuse ;  /* 0x00000002140a7220 */ /* 0x080fe20000400000 */
[----:B------:R-:W-:Y:S01]  /*138e0*/  FMUL R8, R18, R2 ;  /* 0x0000000212087220 */ /* 0x000fe20000400000 */
[----:B------:R-:W-:Y:S01]  /*138f0*/  F2FP.F16.F32.PACK_AB R9, RZ, R9 ;  /* 0x00000009ff09723e */ /* 0x000fe200000000ff */
[----:B------:R-:W-:Y:S01]  /*13900*/  USHF.L.U32 UR12, UR8, 0x8, URZ ;  /* 0x00000008080c7899 */ /* 0x000fe2000800063f */
[----:B------:R-:W-:Y:S01]  /*13910*/  F2FP.F16.F32.PACK_AB R11, RZ, R11 ;  /* 0x0000000bff0b723e */ /* 0x000fe200000000ff */
[----:B------:R-:W-:Y:S01]  /*13920*/  USHF.L.U64.HI UR11, UR8, 0x8, UR9 ;  /* 0x00000008080b7899 */ /* 0x000fe20008010209 */
[----:B------:R-:W-:-:S02]  /*13930*/  F2FP.F16.F32.PACK_AB R10, RZ, R10 ;  /* 0x0000000aff0a723e */ /* 0x000fc400000000ff */
[----:B0-----:R-:W-:Y:S02]  /*13940*/  PRMT R12, R9, 0x7610, R12 ;  /* 0x00007610090c7816 */ /* 0x001fe4000000000c */
[----:B------:R-:W-:Y:S01]  /*13950*/  F2FP.F16.F32.PACK_AB R8, RZ, R8 ;  /* 0x00000008ff08723e */ /* 0x000fe200000000ff */
[----:B------:R0:W-:Y:S01]  /*13960*/  @P4 STG.E.U16 desc[UR36][R6.64+0x1e2], R11 ;  /* 0x0001e20b06004986 */ /* 0x0001e2000c101524 */
[----:B------:R-:W-:Y:S02]  /*13970*/  MOV R9, UR12 ;  /* 0x0000000c00097c02 */ /* 0x000fe40008000f00 */
[----:B------:R-:W-:Y:S01]  /*13980*/  PRMT R13, R8, 0x7610, R13 ;  /* 0x00007610080d7816 */ /* 0x000fe2000000000d */
[----:B------:R-:W-:Y:S01]  /*13990*/  @P5 STG.E.U16 desc[UR36][R4.64+0x1f0], R10 ;  /* 0x0001f00a04005986 */ /* 0x000fe2000c101524 */
[----:B------:R-:W-:-:S03]  /*139a0*/  ISETP.GT.AND P1, PT, R153, 0x80, PT ;  /* 0x000000809900780c */ /* 0x000fc60003f24270 */
[----:B------:R1:W-:Y:S01]  /*139b0*/  @P3 STG.E.U16 desc[UR36][R4.64+0x1f2], R12 ;  /* 0x0001f20c04003986 */ /* 0x0003e2000c101524 */
[----:B------:R-:W-:Y:S01]  /*139c0*/  IADD3 R8, P3, P5, R4, UR5, R9 ;  /* 0x0000000504087c10 */ /* 0x000fe2000fd7e009 */
[----:B0-----:R-:W-:Y:S01]  /*139d0*/  IMAD.U32 R11, RZ, RZ, UR11 ;  /* 0x0000000bff0b7e24 */ /* 0x001fe2000f8e00ff */
[C---:B------:R-:W-:Y:S02]  /*139e0*/  ISETP.GT.AND P4, PT, R0.reuse, 0xf8, P2 ;  /* 0x000000f80000780c */ /* 0x040fe40001784270 */
[C---:B------:R-:W-:Y:S02]  /*139f0*/  ISETP.GT.AND P2, PT, R0.reuse, 0xf9, P2 ;  /* 0x000000f90000780c */ /* 0x040fe40001744270 */
[----:B------:R-:W-:Y:S02]  /*13a00*/  IADD3.X R9, R5, UR4, R11, P3, P5 ;  /* 0x0000000405097c10 */ /* 0x000fe40009fea40b */
[----:B------:R-:W-:Y:S01]  /*13a10*/  ISETP.GT.AND P3, PT, R0, 0x1, P1 ;  /* 0x000000010000780c */ /* 0x000fe20000f64270 */
[-C--:B------:R-:W-:Y:S01]  /*13a20*/  FMUL R3, R15, R2.reuse ;  /* 0x000000020f037220 */ /* 0x080fe20000400000 */
[----:B------:R-:W-:Y:S01]  /*13a30*/  FMUL R25, R25, R2 ;  /* 0x0000000219197220 */ /* 0x000fe20000400000 */
[----:B-1----:R-:W-:-:S03]  /*13a40*/  IADD3 R4, P5, R4, UR12, RZ ;  /* 0x0000000c04047c10 */ /* 0x002fc6000ffbe0ff */
[----:B------:R-:W-:Y:S02]  /*13a50*/  F2FP.F16.F32.PACK_AB R3, RZ, R3 ;  /* 0x00000003ff03723e */ /* 0x000fe400000000ff */
[----:B------:R-:W-:Y:S02]  /*13a60*/  F2FP.F16.F32.PACK_AB R25, RZ, R25 ;  /* 0x00000019ff19723e */ /* 0x000fe400000000ff */
[----:B------:R-:W-:Y:S01]  /*13a70*/  IADD3.X R5, R5, UR11, RZ, P5, !PT ;  /* 0x0000000b05057c10 */ /* 0x000fe2000affe4ff */
[----:B------:R-:W-:Y:S01]  /*13a80*/  @P4 STG.E.U16 desc[UR36][R6.64+0x1f0], R13 ;  /* 0x0001f00d06004986 */ /* 0x000fe2000c101524 */
[----:B------:R-:W-:-:S03]  /*13a90*/  ISETP.GT.AND P0, PT, R153, 0x88, PT ;  /* 0x000000889900780c */ /* 0x000fc60003f04270 */
[----:B------:R0:W-:Y:S01]  /*13aa0*/  @P2 STG.E.U16 desc[UR36][R6.64+0x1f2], R3 ;  /* 0x0001f20306002986 */ /* 0x0001e2000c101524 */
[----:B------:R-:W-:-:S03]  /*13ab0*/  ISETP.GT.AND P4, PT, R0, RZ, P1 ;  /* 0x000000ff0000720c */ /* 0x000fc60000f84270 */
[----:B------:R-:W-:Y:S01]  /*13ac0*/  @P3 STG.E.U16 desc[UR36][R4.64+0x2], R25 ;  /* 0x0000021904003986 */ /* 0x000fe2000c101524 */
[----:B------:R-:W-:Y:S02]  /*13ad0*/  IADD3 R10, P3, R4, UR5, RZ ;  /* 0x00000005040a7c10 */ /* 0x000fe4000ff7e0ff */
[----:B------:R-:W-:Y:S01]  /*13ae0*/  ISETP.GT.AND P2, PT, R0, RZ, P0 ;  /* 0x000000ff0000720c */ /* 0x000fe20000744270 */
[-C--:B------:R-:W-:Y:S01]  /*13af0*/  FMUL R24, R24, R2.reuse ;  /* 0x0000000218187220 */ /* 0x080fe20000400000 */
[-C--:B------:R-:W-:Y:S01]  /*13b00*/  FMUL R26, R26, R2.reuse ;  /* 0x000000021a1a7220 */ /* 0x080fe20000400000 */
[C---:B------:R-:W-:Y:S02]  /*13b10*/  ISETP.GT.AND P5, PT, R0.reuse, 0x1, P0 ;  /* 0x000000010000780c */ /* 0x040fe400007a4270 */
[----:B------:R-:W-:Y:S02]  /*13b20*/  IADD3.X R11, R5, UR4, RZ, P3, !PT ;  /* 0x00000004050b7c10 */ /* 0x000fe40009ffe4ff */
[----:B------:R-:W-:Y:S01]  /*13b30*/  ISETP.GT.AND P3, PT, R0, 0x9, P1 ;  /* 0x000000090000780c */ /* 0x000fe20000f64270 */
[-C--:B------:R-:W-:Y:S01]  /*13b40*/  FMUL R27, R27, R2.reuse ;  /* 0x000000021b1b7220 */ /* 0x080fe20000400000 */
[----:B------:R-:W-:Y:S01]  /*13b50*/  FMUL R29, R29, R2 ;  /* 0x000000021d1d7220 */ /* 0x000fe20000400000 */
[----:B------:R-:W-:-:S02]  /*13b60*/  F2FP.F16.F32.PACK_AB R24, RZ, R24 ;  /* 0x00000018ff18723e */ /* 0x000fc400000000ff */
[----:B------:R-:W-:Y:S02]  /*13b70*/  F2FP.F16.F32.PACK_AB R26, RZ, R26 ;  /* 0x0000001aff1a723e */ /* 0x000fe400000000ff */
[----:B------:R-:W-:Y:S01]  /*13b80*/  F2FP.F16.F32.PACK_AB R27, RZ, R27 ;  /* 0x0000001bff1b723e */ /* 0x000fe200000000ff */
[----:B------:R-:W-:Y:S01]  /*13b90*/  @P4 STG.E.U16 desc[UR36][R4.64], R24 ;  /* 0x0000001804004986 */ /* 0x000fe2000c101524 */
[----:B------:R-:W-:Y:S02]  /*13ba0*/  F2FP.F16.F32.PACK_AB R29, RZ, R29 ;  /* 0x0000001dff1d723e */ /* 0x000fe400000000ff */
[C---:B------:R-:W-:Y:S01]  /*13bb0*/  ISETP.GT.AND P4, PT, R0.reuse, 0x8, P1 ;  /* 0x000000080000780c */ /* 0x040fe20000f84270 */
[----:B------:R-:W-:Y:S01]  /*13bc0*/  @P2 STG.E.U16 desc[UR36][R10.64], R26 ;  /* 0x0000001a0a002986 */ /* 0x000fe2000c101524 */
[----:B------:R-:W-:Y:S01]  /*13bd0*/  ISETP.GT.AND P2, PT, R0, 0x8, P0 ;  /* 0x000000080000780c */ /* 0x000fe20000744270 */
[-C--:B------:R-:W-:Y:S01]  /*13be0*/  FMUL R28, R28, R2.reuse ;  /* 0x000000021c1c7220 */ /* 0x080fe20000400000 */
[----:B------:R-:W-:Y:S01]  /*13bf0*/  FMUL R30, R30, R2 ;  /* 0x000000021e1e7220 */ /* 0x000fe20000400000 */
[----:B------:R-:W-:Y:S01]  /*13c00*/  @P5 STG.E.U16 desc[UR36][R10.64+0x2], R27 ;  /* 0x0000021b0a005986 */ /* 0x000fe2000c101524 */
[----:B------:R-:W-:-:S03]  /*13c10*/  ISETP.GT.AND P5, PT, R0, 0x9, P0 ;  /* 0x000000090000780c */ /* 0x000fc600007a4270 */
[----:B------:R-:W-:Y:S01]  /*13c20*/  @P3 STG.E.U16 desc[UR36][R4.64+0x12], R29 ;  /* 0x0000121d04003986 */ /* 0x000fe2000c101524 */
[----:B0-----:R-:W-:Y:S02]  /*13c30*/  IADD3 R6, P3, R4, UR5, RZ ;  /* 0x0000000504067c10 */ /* 0x001fe4000ff7e0ff */
[----:B------:R-:W-:Y:S01]  /*13c40*/  F2FP.F16.F32.PACK_AB R28, RZ, R28 ;  /* 0x0000001cff1c723e */ /* 0x000fe200000000ff */
[----:B------:R-:W-:Y:S01]  /*13c50*/  FMUL R31, R31, R2 ;  /* 0x000000021f1f7220 */ /* 0x000fe20000400000 */
[----:B------:R-:W-:Y:S02]  /*13c60*/  F2FP.F16.F32.PACK_AB R30, RZ, R30 ;  /* 0x0000001eff1e723e */ /* 0x000fe400000000ff */
[----:B------:R-:W-:Y:S01]  /*13c70*/  IADD3.X R7, R5, UR4, RZ, P3, !PT ;  /* 0x0000000405077c10 */ /* 0x000fe20009ffe4ff */
[----:B------:R-:W-:Y:S01]  /*13c80*/  @P4 STG.E.U16 desc[UR36][R4.64+0x10], R28 ;  /* 0x0000101c04004986 */ /* 0x000fe2000c101524 */
[----:B------:R-:W-:-:S03]  /*13c90*/  F2FP.F16.F32.PACK_AB R31, RZ, R31 ;  /* 0x0000001fff1f723e */ /* 0x000fc600000000ff */
[----:B------:R0:W-:Y:S01]  /*13ca0*/  @P2 STG.E.U16 desc[UR36][R6.64+0x10], R30 ;  /* 0x0000101e06002986 */ /* 0x0001e2000c101524 */
[C---:B------:R-:W-:Y:S02]  /*13cb0*/  ISETP.GT.AND P2, PT, R0.reuse, 0x10, P0 ;  /* 0x000000100000780c */ /* 0x040fe40000744270 */
[C---:B------:R-:W-:Y:S01]  /*13cc0*/  ISETP.GT.AND P4, PT, R0.reuse, 0x10, P1 ;  /* 0x000000100000780c */ /* 0x040fe20000f84270 */
[----:B------:R-:W-:Y:S01]  /*13cd0*/  @P5 STG.E.U16 desc[UR36][R8.64+0x12], R31 ;  /* 0x0000121f08005986 */ /* 0x000fe2000c101524 */
[----:B------:R-:W-:Y:S01]  /*13ce0*/  ISETP.GT.AND P3, PT, R0, 0x11, P1 ;  /* 0x000000110000780c */ /* 0x000fe20000f64270 */
[-C--:B------:R-:W-:Y:S01]  /*13cf0*/  FMUL R32, R32, R2.reuse ;  /* 0x0000000220207220 */ /* 0x080fe20000400000 */
[----:B------:R-:W-:Y:S01]  /*13d00*/  ISETP.GT.AND P5, PT, R0, 0x11, P0 ;  /* 0x000000110000780c */ /* 0x000fe200007a4270 */
[-C--:B------:R-:W-:Y:S01]  /*13d10*/  FMUL R33, R33, R2.reuse ;  /* 0x0000000221217220 */ /* 0x080fe20000400000 */
[----:B------:R-:W-:Y:S02]  /*13d20*/  FMUL R34, R34, R2 ;  /* 0x0000000222227220 */ /* 0x000fe40000400000 */
[----:B------:R-:W-:-:S02]  /*13d30*/  F2FP.F16.F32.PACK_AB R32, RZ, R32 ;  /* 0x00000020ff20723e */ /* 0x000fc400000000ff */
[----:B------:R-:W-:Y:S01]  /*13d40*/  F2FP.F16.F32.PACK_AB R33, RZ, R33 ;  /* 0x00000021ff21723e */ /* 0x000fe200000000ff */
[----:B0-----:R-:W-:Y:S01]  /*13d50*/  @P2 IMAD.MOV.U32 R6, RZ, RZ, R8 ;  /* 0x000000ffff062224 */ /* 0x001fe200078e0008 */
[----:B------:R-:W-:Y:S01]  /*13d60*/  F2FP.F16.F32.PACK_AB R34, RZ, R34 ;  /* 0x00000022ff22723e */ /* 0x000fe200000000ff */
[----:B------:R-:W-:Y:S02]  /*13d70*/  @P2 IMAD.MOV.U32 R7, RZ, RZ, R9 ;  /* 0x000000ffff072224 */ /* 0x000fe400078e0009 */
[----:B------:R-:W-:Y:S01]  /*13d80*/  FMUL R35, R35, R2 ;  /* 0x0000000223237220 */ /* 0x000fe20000400000 */
[----:B------:R-:W-:Y:S04]  /*13d90*/  @P4 STG.E.U16 desc[UR36][R4.64+0x20], R32 ;  /* 0x0000202004004986 */ /* 0x000fe8000c101524 */
[----:B------:R-:W-:Y:S01]  /*13da0*/  @P3 STG.E.U16 desc[UR36][R4.64+0x22], R33 ;  /* 0x0000222104003986 */ /* 0x000fe2000c101524 */
[----:B------:R-:W-:-:S03]  /*13db0*/  F2FP.F16.F32.PACK_AB R35, RZ, R35 ;  /* 0x00000023ff23723e */ /* 0x000fc600000000ff */
[----:B------:R0:W-:Y:S01]  /*13dc0*/  @P2 STG.E.U16 desc[UR36][R6.64+0x20], R34 ;  /* 0x0000202206002986 */ /* 0x0001e2000c101524 */
[C---:B------:R-:W-:Y:S02]  /*13dd0*/  ISETP.GT.AND P2, PT, R0.reuse, 0x18, P0 ;  /* 0x000000180000780c */ /* 0x040fe40000744270 */
[C---:B------:R-:W-:Y:S02]  /*13de0*/  ISETP.GT.AND P4, PT, R0.reuse, 0x18, P1 ;  /* 0x000000180000780c */ /* 0x040fe40000f84270 */
[----:B------:R-:W-:Y:S01]  /*13df0*/  ISETP.GT.AND P3, PT, R0, 0x19, P1 ;  /* 0x000000190000780c */ /* 0x000fe20000f64270 */
[----:B0-----:R-:W-:Y:S01]  /*13e00*/  @P5 IMAD.MOV.U32 R6, RZ, RZ, R8 ;  /* 0x000000ffff065224 */ /* 0x001fe200078e0008 */
[----:B------:R-:W-:Y:S01]  /*13e10*/  @P5 MOV R7, R9 ;  /* 0x0000000900075202 */ /* 0x000fe20000000f00 */
[-C--:B------:R-:W-:Y:S01]  /*13e20*/  FMUL R36, R36, R2.reuse ;  /* 0x0000000224247220 */ /* 0x080fe20000400000 */
[----:B------:R-:W-:-:S03]  /*13e30*/  FMUL R37, R37, R2 ;  /* 0x0000000225257220 */ /* 0x000fc60000400000 */
[----:B------:R0:W-:Y:S01]  /*13e40*/  @P5 STG.E.U16 desc[UR36][R6.64+0x22], R35 ;  /* 0x0000222306005986 */ /* 0x0001e2000c101524 */
[----:B------:R-:W-:Y:S01]  /*13e50*/  ISETP.GT.AND P5, PT, R0, 0x19, P0 ;  /* 0x000000190000780c */ /* 0x000fe200007a4270 */
[----:B------:R-:W-:Y:S01]  /*13e60*/  FMUL R38, R38, R2 ;  /* 0x0000000226267220 */ /* 0x000fe20000400000 */
[----:B------:R-:W-:Y:S02]  /*13e70*/  F2FP.F16.F32.PACK_AB R36, RZ, R36 ;  /* 0x00000024ff24723e */ /* 0x000fe400000000ff */
[----:B------:R-:W-:Y:S01]  /*13e80*/  F2FP.F16.F32.PACK_AB R37, RZ, R37 ;  /* 0x00000025ff25723e */ /* 0x000fe200000000ff */
[----:B------:R-:W-:Y:S01]  /*13e90*/  FMUL R39, R39, R2 ;  /* 0x0000000227277220 */ /* 0x000fe20000400000 */
[----:B------:R-:W-:Y:S01]  /*13ea0*/  F2FP.F16.F32.PACK_AB R38, RZ, R38 ;  /* 0x00000026ff26723e */ /* 0x000fe200000000ff */
[----:B------:R-:W-:Y:S01]  /*13eb0*/  @P4 STG.E.U16 desc[UR36][R4.64+0x30], R36 ;  /* 0x0000302404004986 */ /* 0x000fe2000c101524 */
[----:B0-----:R-:W-:Y:S02]  /*13ec0*/  @P2 IMAD.MOV.U32 R6, RZ, RZ, R8 ;  /* 0x000000ffff062224 */ /* 0x001fe400078e0008 */
[----:B------:R-:W-:Y:S01]  /*13ed0*/  @P2 IMAD.MOV.U32 R7, RZ, RZ, R9 ;  /* 0x000000ffff072224 */ /* 0x000fe200078e0009 */
[----:B------:R-:W-:Y:S01]  /*13ee0*/  @P3 STG.E.U16 desc[UR36][R4.64+0x32], R37 ;  /* 0x0000322504003986 */ /* 0x000fe2000c101524 */
[----:B------:R-:W-:-:S03]  /*13ef0*/  F2FP.F16.F32.PACK_AB R39, RZ, R39 ;  /* 0x00000027ff27723e */ /* 0x000fc600000000ff */
[----:B------:R0:W-:Y:S01]  /*13f00*/  @P2 STG.E.U16 desc[UR36][R6.64+0x30], R38 ;  /* 0x0000302606002986 */ /* 0x0001e2000c101524 */
[C---:B------:R-:W-:Y:S02]  /*13f10*/  ISETP.GT.AND P2, PT, R0.reuse, 0x20, P0 ;  /* 0x000000200000780c */ /* 0x040fe40000744270 */
[C---:B------:R-:W-:Y:S02]  /*13f20*/  ISETP.GT.AND P4, PT, R0.reuse, 0x20, P1 ;  /* 0x000000200000780c */ /* 0x040fe40000f84270 */
[----:B------:R-:W-:Y:S01]  /*13f30*/  ISETP.GT.AND P3, PT, R0, 0x21, P1 ;  /* 0x000000210000780c */ /* 0x000fe20000f64270 */
[----:B0-----:R-:W-:Y:S02]  /*13f40*/  @P5 IMAD.MOV.U32 R6, RZ, RZ, R8 ;  /* 0x000000ffff065224 */ /* 0x001fe400078e0008 */
[----:B------:R-:W-:Y:S02]  /*13f50*/  @P5 IMAD.MOV.U32 R7, RZ, RZ, R9 ;  /* 0x000000ffff075224 */ /* 0x000fe400078e0009 */
[-C--:B------:R-:W-:Y:S01]  /*13f60*/  FMUL R40, R40, R2.reuse ;  /* 0x0000000228287220 */ /* 0x080fe20000400000 */
[----:B------:R-:W-:-:S02]  /*13f70*/  FMUL R41, R41, R2 ;  /* 0x0000000229297220 */ /* 0x000fc40000400000 */
        /* <DEDUP_REMOVED lines=8> */
[----:B0-----:R-:W-:Y:S01]  /*14000*/  @P2 MOV R6, R8 ;  /* 0x0000000800062202 */ /* 0x001fe20000000f00 */
[----:B------:R-:W-:-:S02]  /*14010*/  @P2 IMAD.MOV.U32 R7, RZ, RZ, R9 ;  /* 0x000000ffff072224 */ /* 0x000fc400078e0009 */
        /* <DEDUP_REMOVED lines=18> */
[----:B0-----:R-:W-:Y:S01]  /*14140*/  @P2 IMAD.MOV.U32 R6, RZ, RZ, R8 ;  /* 0x000000ffff062224 */ /* 0x001fe200078e0008 */
[----:B------:R-:W-:-:S02]  /*14150*/  @P2 MOV R7, R9 ;  /* 0x0000000900072202 */ /* 0x000fc40000000f00 */
        /* <DEDUP_REMOVED lines=25> */
[----:B------:R-:W-:Y:S02]  /*142f0*/  ISETP.GT.AND P3, PT, R0, 0x39, P1 ;  /* 0x000000390000780c */ /* 0x000fe40000f64270 */
[----:B0-----:R-:W-:Y:S01]  /*14300*/  @P5 MOV R6, R8 ;  /* 0x0000000800065202 */ /* 0x001fe20000000f00 */
        /* <DEDUP_REMOVED lines=419> */
[-C--:B------:R-:W-:Y:S01]  /*15d40*/  FMUL R136, R136, R2.reuse ;  /* 0x0000000288887220 */ /* 0x080fe20000400000 */
[----:B0-----:R-:W-:Y:S01]  /*15d50*/  @P5 IMAD.MOV.U32 R6, RZ, RZ, R8 ;  /* 0x000000ffff065224 */ /* 0x001fe200078e0008 */
[----:B------:R-:W-:Y:S01]  /*15d60*/  @P5 MOV R7, R9 ;  /* 0x0000000900075202 */ /* 0x000fe20000000f00 */
[-C--:B------:R-:W-:Y:S01]  /*15d70*/  FMUL R137, R137, R2.reuse ;  /* 0x0000000289897220 */ /* 0x080fe20000400000 */
[----:B------:R-:W-:-:S03]  /*15d80*/  FMUL R138, R138, R2 ;  /* 0x000000028a8a7220 */ /* 0x000fc60000400000 */
[----:B------:R0:W-:Y:S01]  /*15d90*/  @P5 STG.E.U16 desc[UR36][R6.64+0x1b2], R135 ;  /* 0x0001b28706005986 */ /* 0x0001e2000c101524 */
[C---:B------:R-:W-:Y:S02]  /*15da0*/  ISETP.GT.AND P5, PT, R0.reuse, 0xe1, P0 ;  /* 0x000000e10000780c */ /* 0x040fe400007a4270 */
        /* <DEDUP_REMOVED lines=8> */
[----:B------:R-:W-:Y:S01]  /*15e30*/  ISETP.GT.AND P4, PT, R0, 0xe8, P1 ;  /* 0x000000e80000780c */ /* 0x000fe20000f84270 */
[----:B------:R-:W-:Y:S01]  /*15e40*/  FMUL R140, R140, R2 ;  /* 0x000000028c8c7220 */ /* 0x000fe20000400000 */
[----:B------:R-:W-:Y:S01]  /*15e50*/  F2FP.F16.F32.PACK_AB R139, RZ, R139 ;  /* 0x0000008bff8b723e */ /* 0x000fe200000000ff */
[----:B------:R0:W-:Y:S01]  /*15e60*/  @P2 STG.E.U16 desc[UR36][R6.64+0x1c0], R138 ;  /* 0x0001c08a06002986 */ /* 0x0001e2000c101524 */
[----:B------:R-:W-:-:S02]  /*15e70*/  ISETP.GT.AND P2, PT, R0, 0xe8, P0 ;  /* 0x000000e80000780c */ /* 0x000fc40000744270 */
[----:B------:R-:W-:Y:S01]  /*15e80*/  ISETP.GT.AND P3, PT, R0, 0xe9, P1 ;  /* 0x000000e90000780c */ /* 0x000fe20000f64270 */
[----:B------:R-:W-:Y:S01]  /*15e90*/  FMUL R141, R141, R2 ;  /* 0x000000028d8d7220 */ /* 0x000fe20000400000 */
[----:B------:R-:W-:Y:S01]  /*15ea0*/  F2FP.F16.F32.PACK_AB R140, RZ, R140 ;  /* 0x0000008cff8c723e */ /* 0x000fe200000000ff */
[----:B0-----:R-:W-:Y:S02]  /*15eb0*/  @P5 IMAD.MOV.U32 R6, RZ, RZ, R8 ;  /* 0x000000ffff065224 */ /* 0x001fe400078e0008 */
[----:B------:R-:W-:Y:S02]  /*15ec0*/  @P5 IMAD.MOV.U32 R7, RZ, RZ, R9 ;  /* 0x000000ffff075224 */ /* 0x000fe400078e0009 */
[----:B------:R-:W-:-:S03]  /*15ed0*/  FMUL R142, R142, R2 ;  /* 0x000000028e8e7220 */ /* 0x000fc60000400000 */
[----:B------:R0:W-:Y:S01]  /*15ee0*/  @P5 STG.E.U16 desc[UR36][R6.64+0x1c2], R139 ;  /* 0x0001c28b06005986 */ /* 0x0001e2000c101524 */
[C---:B------:R-:W-:Y:S02]  /*15ef0*/  ISETP.GT.AND P5, PT, R0.reuse, 0xe9, P0 ;  /* 0x000000e90000780c */ /* 0x040fe400007a4270 */
[----:B------:R-:W-:Y:S01]  /*15f00*/  F2FP.F16.F32.PACK_AB R141, RZ, R141 ;  /* 0x0000008dff8d723e */ /* 0x000fe200000000ff */
[----:B------:R-:W-:Y:S01]  /*15f10*/  @P4 STG.E.U16 desc[UR36][R4.64+0x1d0], R140 ;  /* 0x0001d08c04004986 */ /* 0x000fe2000c101524 */
[----:B------:R-:W-:Y:S01]  /*15f20*/  ISETP.GT.AND P4, PT, R0, 0xf0, P1 ;  /* 0x000000f00000780c */ /* 0x000fe20000f84270 */
[----:B------:R-:W-:Y:S01]  /*15f30*/  FMUL R143, R143, R2 ;  /* 0x000000028f8f7220 */ /* 0x000fe20000400000 */
[----:B------:R-:W-:Y:S01]  /*15f40*/  F2FP.F16.F32.PACK_AB R142, RZ, R142 ;  /* 0x0000008eff8e723e */ /* 0x000fe200000000ff */
[----:B------:R-:W-:Y:S01]  /*15f50*/  FMUL R144, R144, R2 ;  /* 0x0000000290907220 */ /* 0x000fe20000400000 */
[----:B------:R-:W-:Y:S01]  /*15f60*/  @P3 STG.E.U16 desc[UR36][R4.64+0x1d2], R141 ;  /* 0x0001d28d04003986 */ /* 0x000fe2000c101524 */
[----:B0-----:R-:W-:Y:S01]  /*15f70*/  @P2 MOV R6, R8 ;  /* 0x0000000800062202 */ /* 0x001fe20000000f00 */
[----:B------:R-:W-:Y:S01]  /*15f80*/  @P2 IMAD.MOV.U32 R7, RZ, RZ, R9 ;  /* 0x000000ffff072224 */ /* 0x000fe200078e0009 */
[----:B------:R-:W-:Y:S01]  /*15f90*/  ISETP.GT.AND P3, PT, R0, 0xf1, P1 ;  /* 0x000000f10000780c */ /* 0x000fe20000f64270 */
[----:B------:R-:W-:Y:S01]  /*15fa0*/  FMUL R145, R145, R2 ;  /* 0x0000000291917220 */ /* 0x000fe20000400000 */
[----:B------:R-:W-:-:S02]  /*15fb0*/  F2FP.F16.F32.PACK_AB R143, RZ, R143 ;  /* 0x0000008fff8f723e */ /* 0x000fc400000000ff */
[----:B------:R0:W-:Y:S01]  /*15fc0*/  @P2 STG.E.U16 desc[UR36][R6.64+0x1d0], R142 ;  /* 0x0001d08e06002986 */ /* 0x0001e2000c101524 */
[----:B------:R-:W-:Y:S02]  /*15fd0*/  F2FP.F16.F32.PACK_AB R144, RZ, R144 ;  /* 0x00000090ff90723e */ /* 0x000fe400000000ff */
[----:B------:R-:W-:Y:S02]  /*15fe0*/  ISETP.GT.AND P2, PT, R0, 0xf0, P0 ;  /* 0x000000f00000780c */ /* 0x000fe40000744270 */
[----:B------:R-:W-:Y:S01]  /*15ff0*/  F2FP.F16.F32.PACK_AB R145, RZ, R145 ;  /* 0x00000091ff91723e */ /* 0x000fe200000000ff */
[----:B0-----:R-:W-:Y:S02]  /*16000*/  @P5 IMAD.MOV.U32 R6, RZ, RZ, R8 ;  /* 0x000000ffff065224 */ /* 0x001fe400078e0008 */
[----:B------:R-:W-:Y:S02]  /*16010*/  @P5 IMAD.MOV.U32 R7, RZ, RZ, R9 ;  /* 0x000000ffff075224 */ /* 0x000fe400078e0009 */
[----:B------:R-:W-:-:S03]  /*16020*/  FMUL R146, R146, R2 ;  /* 0x0000000292927220 */ /* 0x000fc60000400000 */
[----:B------:R0:W-:Y:S04]  /*16030*/  @P5 STG.E.U16 desc[UR36][R6.64+0x1d2], R143 ;  /* 0x0001d28f06005986 */ /* 0x0001e8000c101524 */
[----:B------:R-:W-:Y:S01]  /*16040*/  @P4 STG.E.U16 desc[UR36][R4.64+0x1e0], R144 ;  /* 0x0001e09004004986 */ /* 0x000fe2000c101524 */
[----:B------:R-:W-:-:S03]  /*16050*/  ISETP.GT.AND P4, PT, R0, 0xf1, P0 ;  /* 0x000000f10000780c */ /* 0x000fc60000784270 */
[----:B------:R-:W-:Y:S01]  /*16060*/  @P3 STG.E.U16 desc[UR36][R4.64+0x1e2], R145 ;  /* 0x0001e29104003986 */ /* 0x000fe2000c101524 */
[C---:B------:R-:W-:Y:S02]  /*16070*/  ISETP.GT.AND P3, PT, R0.reuse, 0xf8, P1 ;  /* 0x000000f80000780c */ /* 0x040fe40000f64270 */
[C---:B------:R-:W-:Y:S01]  /*16080*/  ISETP.GT.AND P1, PT, R0.reuse, 0xf9, P1 ;  /* 0x000000f90000780c */ /* 0x040fe20000f24270 */
[----:B0-----:R-:W-:Y:S01]  /*16090*/  @P2 IMAD.MOV.U32 R6, RZ, RZ, R8 ;  /* 0x000000ffff062224 */ /* 0x001fe200078e0008 */
[----:B------:R-:W-:Y:S01]  /*160a0*/  F2FP.F16.F32.PACK_AB R146, RZ, R146 ;  /* 0x00000092ff92723e */ /* 0x000fe200000000ff */
[-C--:B------:R-:W-:Y:S01]  /*160b0*/  FMUL R147, R147, R2.reuse ;  /* 0x0000000293937220 */ /* 0x080fe20000400000 */
[----:B------:R-:W-:Y:S02]  /*160c0*/  ISETP.GT.AND P5, PT, R0, 0xf8, P0 ;  /* 0x000000f80000780c */ /* 0x000fe400007a4270 */
[----:B------:R-:W-:Y:S01]  /*160d0*/  @P2 MOV R7, R9 ;  /* 0x0000000900072202 */ /* 0x000fe20000000f00 */
[-C--:B------:R-:W-:Y:S01]  /*160e0*/  FMUL R148, R148, R2.reuse ;  /* 0x0000000294947220 */ /* 0x080fe20000400000 */
[----:B------:R-:W-:Y:S01]  /*160f0*/  FMUL R149, R149, R2 ;  /* 0x0000000295957220 */ /* 0x000fe20000400000 */
[----:B------:R-:W-:-:S02]  /*16100*/  ISETP.GT.AND P0, PT, R0, 0xf9, P0 ;  /* 0x000000f90000780c */ /* 0x000fc40000704270 */
[----:B------:R0:W-:Y:S01]  /*16110*/  @P2 STG.E.U16 desc[UR36][R6.64+0x1e0], R146 ;  /* 0x0001e09206002986 */ /* 0x0001e2000c101524 */
[----:B------:R-:W-:Y:S01]  /*16120*/  F2FP.F16.F32.PACK_AB R147, RZ, R147 ;  /* 0x00000093ff93723e */ /* 0x000fe200000000ff */
[----:B------:R-:W-:Y:S01]  /*16130*/  FMUL R150, R150, R2 ;  /* 0x0000000296967220 */ /* 0x000fe20000400000 */
[----:B------:R-:W-:Y:S02]  /*16140*/  F2FP.F16.F32.PACK_AB R148, RZ, R148 ;  /* 0x00000094ff94723e */ /* 0x000fe400000000ff */
[----:B------:R-:W-:Y:S01]  /*16150*/  F2FP.F16.F32.PACK_AB R149, RZ, R149 ;  /* 0x00000095ff95723e */ /* 0x000fe200000000ff */
[----:B------:R-:W-:Y:S01]  /*16160*/  FMUL R151, R151, R2 ;  /* 0x0000000297977220 */ /* 0x000fe20000400000 */
[----:B0-----:R-:W-:Y:S02]  /*16170*/  @P4 IMAD.MOV.U32 R6, RZ, RZ, R8 ;  /* 0x000000ffff064224 */ /* 0x001fe400078e0008 */
[----:B------:R-:W-:Y:S01]  /*16180*/  @P4 IMAD.MOV.U32 R7, RZ, RZ, R9 ;  /* 0x000000ffff074224 */ /* 0x000fe200078e0009 */
[----:B------:R-:W-:-:S04]  /*16190*/  F2FP.F16.F32.PACK_AB R150, RZ, R150 ;  /* 0x00000096ff96723e */ /* 0x000fc800000000ff */
[----:B------:R-:W-:Y:S01]  /*161a0*/  @P4 STG.E.U16 desc[UR36][R6.64+0x1e2], R147 ;  /* 0x0001e29306004986 */ /* 0x000fe2000c101524 */
[----:B------:R-:W-:-:S03]  /*161b0*/  F2FP.F16.F32.PACK_AB R151, RZ, R151 ;  /* 0x00000097ff97723e */ /* 0x000fc600000000ff */
[----:B------:R-:W-:Y:S04]  /*161c0*/  @P3 STG.E.U16 desc[UR36][R4.64+0x1f0], R148 ;  /* 0x0001f09404003986 */ /* 0x000fe8000c101524 */
[----:B------:R0:W-:Y:S02]  /*161d0*/  @P1 STG.E.U16 desc[UR36][R4.64+0x1f2], R149 ;  /* 0x0001f29504001986 */ /* 0x0001e4000c101524 */
[----:B0-----:R-:W-:Y:S02]  /*161e0*/  @P5 IMAD.MOV.U32 R4, RZ, RZ, R8 ;  /* 0x000000ffff045224 */ /* 0x001fe400078e0008 */
[----:B------:R-:W-:-:S05]  /*161f0*/  @P5 IMAD.MOV.U32 R5, RZ, RZ, R9 ;  /* 0x000000ffff055224 */ /* 0x000fca00078e0009 */
[----:B------:R0:W-:Y:S04]  /*16200*/  @P5 STG.E.U16 desc[UR36][R4.64+0x1f0], R150 ;  /* 0x0001f09604005986 */ /* 0x0001e8000c101524 */
[----:B------:R0:W-:Y:S02]  /*16210*/  @P0 STG.E.U16 desc[UR36][R8.64+0x1f2], R151 ;  /* 0x0001f29708000986 */ /* 0x0001e4000c101524 */
.L_x_542:
[----:B------:R-:W-:Y:S05]  /*16220*/  BSYNC B0 ;  /* 0x0000000000007941 */ /* 0x000fea0003800000 */
.L_x_34:
[----:B0-----:R-:W2:Y:S04]  /*16230*/  LDL.LU R5, [R1+0x200] ;  /* 0x0002000001057983 */ /* 0x001ea80000300800 */
[----:B------:R-:W2:Y:S01]  /*16240*/  LDL.LU R4, [R1+0x204] ;  /* 0x0002040001047983 */ /* 0x000ea20000300800 */
[----:B------:R-:W-:Y:S01]  /*16250*/  ULDC UR4, c[0x0][0xc] ;  /* 0x0000030000047ab9 */ /* 0x000fe20000000800 */
[----:B------:R-:W-:Y:S01]  /*16260*/  ULDC UR5, c[0x0][0x10] ;  /* 0x0000040000057ab9 */ /* 0x000fe20000000800 */
[----:B-----5:R-:W2:Y:S01]  /*16270*/  LDC R3, c[0x0][0x14] ;  /* 0x00000500ff037b82 */ /* 0x020ea20000000800 */
[----:B------:R-:W-:Y:S01]  /*16280*/  UIMAD.WIDE.U32 UR4, UR4, UR5, URZ ;  /* 0x00000005040472a5 */ /* 0x000fe2000f8e003f */
[----:B----4-:R-:W-:Y:S01]  /*16290*/  PRMT R0, RZ, 0x7610, R0 ;  /* 0x00007610ff007816 */ /* 0x010fe20000000000 */
[----:B------:R-:W-:Y:S01]  /*162a0*/  UMOV UR42, 0xffffffff ;  /* 0xffffffff002a7882 */ /* 0x000fe20000000000 */
[----:B------:R-:W-:-:S03]  /*162b0*/  UMOV UR43, 0xffffffff ;  /* 0xffffffff002b7882 */ /* 0x000fc60000000000 */
[----:B--2---:R-:W-:-:S04]  /*162c0*/  IMAD.WIDE.U32 R4, R3, UR4, R4 ;  /* 0x0000000403047c25 */ /* 0x004fc8000f8e0004 */
[----:B------:R-:W-:Y:S01]  /*162d0*/  IMAD R3, R3, UR5, RZ ;  /* 0x0000000503037c24 */ /* 0x000fe2000f8e02ff */
[----:B------:R-:W-:Y:S01]  /*162e0*/  ULDC.64 UR4, c[0x0][0x650] ;  /* 0x0001940000047ab9 */ /* 0x000fe20000000a00 */
[----:B------:R-:W-:Y:S01]  /*162f0*/  IMAD.MOV.U32 R7, RZ, RZ, R4 ;  /* 0x000000ffff077224 */ /* 0x000fe200078e0004 */
[----:B------:R-:W-:Y:S02]  /*16300*/  ISETP.GE.U32.AND P0, PT, R4, UR4, PT ;  /* 0x0000000404007c0c */ /* 0x000fe4000bf06070 */
[----:B------:R-:W-:-:S04]  /*16310*/  IADD3 R6, R5, R3, RZ ;  /* 0x0000000305067210 */ /* 0x000fc80007ffe0ff */
[----:B------:R-:W-:Y:S01]  /*16320*/  ISETP.GE.U32.AND.EX P0, PT, R6, UR5, PT, P0 ;  /* 0x0000000506007c0c */ /* 0x000fe2000bf06100 */
[----:B------:R0:W-:Y:S04]  /*16330*/  STL [R1+0x200], R6 ;  /* 0x0002000601007387 */ /* 0x0001e80000100800 */
[----:B------:R0:W-:Y:S08]  /*16340*/  STL [R1+0x204], R7 ;  /* 0x0002040701007387 */ /* 0x0001f00000100800 */
[----:B------:R-:W-:Y:S05]  /*16350*/  @P0 BRA `(.L_x_543) ;  /* 0x0000000400880947 */ /* 0x000fea0003800000 */
[----:B------:R-:W2:Y:S01]  /*16360*/  S2UR UR6, SR_CTAID.X ;  /* 0x00000000000679c3 */ /* 0x000ea20000002500 */
[----:B------:R-:W-:Y:S01]  /*16370*/  ULDC.64 UR12, c[0x0][0x628] ;  /* 0x00018a00000c7ab9 */ /* 0x000fe20000000a00 */
[----:B------:R-:W-:Y:S01]  /*16380*/  ULDC UR4, c[0x0][0x150] ;  /* 0x0000540000047ab9 */ /* 0x000fe20000000800 */
[----:B------:R-:W-:Y:S01]  /*16390*/  ISETP.NE.U32.AND P0, PT, RZ, UR12, PT ;  /* 0x0000000cff007c0c */ /* 0x000fe2000bf05070 */
[----:B------:R-:W-:Y:S01]  /*163a0*/  ULDC UR15, c[0x0][0x630] ;  /* 0x00018c00000f7ab9 */ /* 0x000fe20000000800 */
[C---:B------:R-:W-:Y:S01]  /*163b0*/  R2UR UR16, R7.reuse ;  /* 0x00000000071072ca */ /* 0x040fe200000e0000 */
[----:B------:R-:W-:Y:S01]  /*163c0*/  ULDC UR19, c[0x0][0x154] ;  /* 0x0000550000137ab9 */ /* 0x000fe20000000800 */
[----:B------:R-:W-:Y:S01]  /*163d0*/  ISETP.NE.AND.EX P0, PT, RZ, UR13, PT, P0 ;  /* 0x0000000dff007c0c */ /* 0x000fe2000bf05300 */
[----:B------:R-:W4:Y:S01]  /*163e0*/  S2UR UR18, SR_CTAID.Y ;  /* 0x00000000001279c3 */ /* 0x000f220000002600 */
[----:B------:R-:W-:Y:S02]  /*163f0*/  R2UR UR17, R6 ;  /* 0x00000000061172ca */ /* 0x000fe400000e0000 */
[----:B------:R-:W-:-:S02]  /*16400*/  R2UR UR10, R7 ;  /* 0x00000000070a72ca */ /* 0x000fc400000e0000 */
[----:B------:R-:W-:Y:S02]  /*16410*/  R2UR UR11, R6 ;  /* 0x00000000060b72ca */ /* 0x000fe400000e0000 */
[----:B--2---:R-:W-:-:S05]  /*16420*/  I2FP.F32.U32 R0, UR6 ;  /* 0x0000000600007c45 */ /* 0x004fca0008201000 */
[----:B------:R-:W-:-:S04]  /*16430*/  FMUL R0, R0, UR4 ;  /* 0x0000000400007c20 */ /* 0x000fc80008400000 */
[----:B------:R2:W0:Y:S01]  /*16440*/  F2I.U32.TRUNC.NTZ R3, R0 ;  /* 0x0000000000037305 */ /* 0x000422000020f000 */
[----:B----4-:R-:W-:Y:S05]  /*16450*/  @!P0 BRA `(.L_x_544) ;  /* 0x0000000000308947 */ /* 0x010fea0003800000 */
        /* <DEDUP_REMOVED lines=12> */
.L_x_544:
[----:B------:R-:W-:Y:S01]  /*16520*/  USHF.R.U64 UR43, UR10, UR15, UR11 ;  /* 0x0000000f0a2b7299 */ /* 0x000fe2000800120b */
[----:B--2---:R-:W-:Y:S01]  /*16530*/  I2FP.F32.U32 R0, UR18 ;  /* 0x0000001200007c45 */ /* 0x004fe20008201000 */
[----:B------:R-:W-:Y:S02]  /*16540*/  USHF.R.U32.HI UR4, URZ, UR15, UR11 ;  /* 0x0000000f3f047299 */ /* 0x000fe4000801160b */
[----:B------:R-:W-:Y:S02]  /*16550*/  UIADD3 UR10, UP0, URZ, -UR43, URZ ;  /* 0x8000002b3f0a7290 */ /* 0x000fe4000ff1e03f */
[----:B------:R-:W-:Y:S01]  /*16560*/  FMUL R0, R0, UR19 ;  /* 0x0000001300007c20 */ /* 0x000fe20008400000 */
[----:B------:R-:W-:Y:S01]  /*16570*/  ULDC.64 UR12, c[0x0][0x620] ;  /* 0x00018800000c7ab9 */ /* 0x000fe20000000a00 */
[----:B------:R-:W-:Y:S01]  /*16580*/  UIADD3.X UR4, URZ, ~UR4, URZ, UP0, !UPT ;  /* 0x800000043f047290 */ /* 0x000fe200087fe43f */
[----:B------:R-:W-:Y:S01]  /*16590*/  UMOV UR8, UR16 ;  /* 0x0000001000087c82 */ /* 0x000fe20008000000 */
[----:B------:R-:W-:-:S02]  /*165a0*/  UMOV UR9, UR17 ;  /* 0x0000001100097c82 */ /* 0x000fc40008000000 */
[----:B------:R-:W-:Y:S01]  /*165b0*/  UIMAD UR4, UR4, UR12, URZ ;  /* 0x0000000c040472a4 */ /* 0x000fe2000f8e023f */
[----:B------:R-:W2:Y:S01]  /*165c0*/  F2I.U32.TRUNC.NTZ R0, R0 ;  /* 0x0000000000007305 */ /* 0x000ea2000020f000 */
[----:B------:R-:W-:Y:S01]  /*165d0*/  UIMAD.WIDE.U32 UR8, UR10, UR12, UR8 ;  /* 0x0000000c0a0872a5 */ /* 0x000fe2000f8e0008 */
[----:B0-----:R-:W-:Y:S01]  /*165e0*/  R2UR UR12, R3 ;  /* 0x00000000030c72ca */ /* 0x001fe200000e0000 */
[----:B------:R-:W-:Y:S01]  /*165f0*/  UIMAD UR10, UR10, UR13, UR4 ;  /* 0x0000000d0a0a72a4 */ /* 0x000fe2000f8e0204 */
[----:B------:R-:W-:Y:S01]  /*16600*/  ULDC UR11, c[0x0][0x618] ;  /* 0x00018600000b7ab9 */ /* 0x000fe20000000800 */
[----:B------:R-:W-:Y:S02]  /*16610*/  ULDC UR21, c[0x0][0x658] ;  /* 0x0001960000157ab9 */ /* 0x000fe40000000800 */
[----:B------:R-:W-:Y:S01]  /*16620*/  UIADD3 UR9, UR9, UR10, URZ ;  /* 0x0000000a09097290 */ /* 0x000fe2000fffe03f */
[----:B------:R-:W-:Y:S01]  /*16630*/  UMOV UR15, 0xffffffff ;  /* 0xffffffff000f7882 */ /* 0x000fe20000000000 */
[----:B------:R-:W-:Y:S01]  /*16640*/  ULDC.64 UR4, c[0x0][0x640] ;  /* 0x0001900000047ab9 */ /* 0x000fe20000000a00 */
[----:B------:R-:W-:Y:S01]  /*16650*/  USHF.L.U32 UR15, UR15, UR21, URZ ;  /* 0x000000150f0f7299 */ /* 0x000fe2000800063f */
[----:B------:R-:W-:Y:S01]  /*16660*/  ISETP.NE.U32.AND P0, PT, RZ, UR4, PT ;  /* 0x00000004ff007c0c */ /* 0x000fe2000bf05070 */
[----:B------:R-:W-:-:S02]  /*16670*/  USHF.R.U64 UR16, UR8, UR11, UR9 ;  /* 0x0000000b08107299 */ /* 0x000fc40008001209 */
[----:B------:R-:W-:Y:S01]  /*16680*/  USHF.R.U32.HI UR8, URZ, UR11, UR9 ;  /* 0x0000000b3f087299 */ /* 0x000fe20008011609 */
[----:B--2---:R-:W-:Y:S01]  /*16690*/  R2UR UR14, R0 ;  /* 0x00000000000e72ca */ /* 0x004fe200000e0000 */
[----:B------:R-:W-:Y:S01]  /*166a0*/  ULDC UR17, c[0x0][0x608] ;  /* 0x0001820000117ab9 */ /* 0x000fe20000000800 */
[----:B------:R-:W-:Y:S01]  /*166b0*/  ULOP3.LUT UR41, URZ, UR15, URZ, 0x33, !UPT ;  /* 0x0000000f3f297292 */ /* 0x000fe2000f8e333f */
[----:B------:R-:W-:Y:S01]  /*166c0*/  ISETP.NE.AND.EX P0, PT, RZ, UR5, PT, P0 ;  /* 0x00000005ff007c0c */ /* 0x000fe2000bf05300 */
[----:B------:R-:W-:Y:S02]  /*166d0*/  USHF.R.U64 UR15, UR16, UR17, UR8 ;  /* 0x00000011100f7299 */ /* 0x000fe40008001208 */
[----:B------:R-:W-:Y:S02]  /*166e0*/  USHF.R.U32.HI UR8, URZ, UR17, UR8 ;  /* 0x000000113f087299 */ /* 0x000fe40008011608 */
[----:B------:R-:W-:Y:S02]  /*166f0*/  UIADD3 UR12, -UR12, URZ, URZ ;  /* 0x0000003f0c0c7290 */ /* 0x000fe4000fffe13f */
[----:B------:R-:W-:Y:S01]  /*16700*/  USHF.R.U64 UR17, UR15, UR21, UR8 ;  /* 0x000000150f117299 */ /* 0x000fe20008001208 */
[----:B------:R-:W-:Y:S01]  /*16710*/  UMOV UR19, 0x1 ;  /* 0x0000000100137882 */ /* 0x000fe20000000000 */
[----:B------:R-:W-:Y:S01]  /*16720*/  ULDC UR13, c[0x0][0x144] ;  /* 0x00005100000d7ab9 */ /* 0x000fe20000000800 */
[----:B------:R-:W-:Y:S01]  /*16730*/  ULDC UR7, c[0x0][0x600] ;  /* 0x0001800000077ab9 */ /* 0x000fe20000000800 */
[----:B------:R-:W-:-:S02]  /*16740*/  USHF.L.U32 UR24, UR19, UR21, URZ ;  /* 0x0000001513187299 */ /* 0x000fc4000800063f */
[----:B------:R-:W-:Y:S02]  /*16750*/  USHF.R.U32.HI UR8, URZ, UR21, UR8 ;  /* 0x000000153f087299 */ /* 0x000fe40008011608 */
[----:B------:R-:W-:Y:S02]  /*16760*/  UIMAD UR21, UR13, UR12, UR6 ;  /* 0x0000000c0d1572a4 */ /* 0x000fe4000f8e0206 */
[----:B------:R-:W-:Y:S02]  /*16770*/  UIADD3 UR20, UR7, -0x1, URZ ;  /* 0xffffffff07147890 */ /* 0x000fe4000fffe03f */
[----:B------:R-:W-:Y:S01]  /*16780*/  UIADD3 UR19, -UR14, URZ, URZ ;  /* 0x0000003f0e137290 */ /* 0x000fe2000fffe13f */
[----:B------:R-:W-:Y:S01]  /*16790*/  ULDC UR25, c[0x0][0x148] ;  /* 0x0000520000197ab9 */ /* 0x000fe20000000800 */
[----:B------:R-:W-:Y:S01]  /*167a0*/  ULDC UR22, c[0x0][0x648] ;  /* 0x0001920000167ab9 */ /* 0x000fe20000000800 */
[----:B------:R-:W-:Y:S01]  /*167b0*/  ULDC UR23, c[0x0][0x638] ;  /* 0x00018e0000177ab9 */ /* 0x000fe20000000800 */
        /* <DEDUP_REMOVED lines=14> */
.L_x_545:
[----:B------:R-:W-:Y:S01]  /*168a0*/  UISETP.NE.AND UP0, UPT, UR45, URZ, UPT ;  /* 0x0000003f2d00728c */ /* 0x000fe2000bf05270 */
[----:B------:R-:W-:Y:S01]  /*168b0*/  IMAD.MOV.U32 R0, RZ, RZ, 0x1 ;  /* 0x00000001ff007424 */ /* 0x000fe200078e00ff */
[----:B------:R-:W-:Y:S02]  /*168c0*/  USHF.R.U64 UR4, UR6, UR22, UR8 ;  /* 0x0000001606047299 */ /* 0x000fe40008001208 */
[----:B------:R-:W-:Y:S02]  /*168d0*/  ULOP3.LUT UR41, UR15, UR41, URZ, 0xc0, !UPT ;  /* 0x000000290f297292 */ /* 0x000fe4000f8ec03f */
[----:B------:R-:W-:Y:S02]  /*168e0*/  UIADD3 UR5, -UR4, URZ, URZ ;  /* 0x0000003f04057290 */ /* 0x000fe4000fffe13f */
[----:B------:R-:W-:Y:S02]  /*168f0*/  UIMAD UR41, UR24, UR4, UR41 ;  /* 0x00000004182972a4 */ /* 0x000fe4000f8e0229 */
[----:B------:R-:W-:-:S02]  /*16900*/  ULOP3.LUT UR16, UR16, UR20, URZ, 0xc0, !UPT ;  /* 0x0000001410107292 */ /* 0x000fc4000f8ec03f */
[----:B------:R-:W-:Y:S02]  /*16910*/  @UP0 UIMAD UR21, UR25, UR19, UR18 ;  /* 0x00000013191502a4 */ /* 0x000fe4000f8e0212 */
[----:B------:R-:W-:-:S03]  /*16920*/  UIMAD UR4, UR5, UR23, UR17 ;  /* 0x00000017050472a4 */ /* 0x000fc6000f8e0211 */
[----:B------:R-:W-:Y:S01]  /*16930*/  ULDC UR5, c[0x0][0x610] ;  /* 0x0001840000057ab9 */ /* 0x000fe20000000800 */
[----:B------:R-:W-:Y:S02]  /*16940*/  UIMAD UR4, UR4, UR7, UR16 ;  /* 0x00000007040472a4 */ /* 0x000fe4000f8e0210 */
[----:B------:R-:W-:-:S04]  /*16950*/  UIMAD UR41, UR41, UR5, UR21 ;  /* 0x00000005292972a4 */ /* 0x000fc8000f8e0215 */
[----:B------:R-:W-:Y:S02]  /*16960*/  USEL UR42, UR4, UR41, !UP0 ;  /* 0x00000029042a7287 */ /* 0x000fe4000c000000 */
[----:B------:R-:W-:-:S12]  /*16970*/  USEL UR41, UR41, UR4, !UP0 ;  /* 0x0000000429297287 */ /* 0x000fd8000c000000 */
.L_x_543:
[----:B------:R-:W-:-:S13]  /*16980*/  LOP3.LUT P0, RZ, R0, 0xff, RZ, 0xc0, !PT ;  /* 0x000000ff00ff7812 */ /* 0x000fda000780c0ff */
[----:B------:R-:W-:Y:S05]  /*16990*/  @P0 BRA `(.L_x_546) ;  /* 0xfffffea800800947 */ /* 0x000fea000383ffff */
[----:B------:R-:W-:Y:S05]  /*169a0*/  EXIT ;  /* 0x000000000000794d */ /* 0x000fea0003800000 */
.L_x_7:
[----:B------:R-:W2:Y:S01]  /*169b0*/  LDL R5, [R1+0x204] ;  /* 0x0002040001057983 */ /* 0x000ea20000100800 */
[----:B------:R-:W-:-:S03]  /*169c0*/  ULDC.64 UR4, c[0x0][0x650] ;  /* 0x0001940000047ab9 */ /* 0x000fc60000000a00 */
[----:B------:R-:W3:Y:S01]  /*169d0*/  LDL R4, [R1+0x200] ;  /* 0x0002000001047983 */ /* 0x000ee20000100800 */
[----:B------:R-:W-:Y:S01]  /*169e0*/  PRMT R0, RZ, 0x7610, R0 ;  /* 0x00007610ff007816 */ /* 0x000fe20000000000 */
[----:B------:R-:W-:Y:S01]  /*169f0*/  IMAD.MOV.U32 R3, RZ, RZ, -0x1 ;  /* 0xffffffffff037424 */ /* 0x000fe200078e00ff */
[----:B------:R-:W-:Y:S01]  /*16a00*/  MOV R10, 0xffffffff ;  /* 0xffffffff000a7802 */ /* 0x000fe20000000f00 */
[----:B------:R-:W-:Y:S01]  /*16a10*/  IMAD.MOV.U32 R2, RZ, RZ, -0x1 ;  /* 0xffffffffff027424 */ /* 0x000fe200078e00ff */
[----:B--2---:R-:W-:-:S04]  /*16a20*/  ISETP.GE.U32.AND P0, PT, R5, UR4, PT ;  /* 0x0000000405007c0c */ /* 0x004fc8000bf06070 */
[----:B---3--:R-:W-:-:S13]  /*16a30*/  ISETP.GE.U32.AND.EX P0, PT, R4, UR5, PT, P0 ;  /* 0x0000000504007c0c */ /* 0x008fda000bf06100 */
        /* <DEDUP_REMOVED lines=21> */
.L_x_548:
[----:B------:R-:W-:Y:S01]  /*16b90*/  USHF.R.U64 UR4, UR14, UR19, UR15 ;  /* 0x000000130e047299 */ /* 0x000fe2000800120f */
[----:B------:R-:W-:Y:S01]  /*16ba0*/  R2UR UR7, R4 ;  /* 0x00000000040772ca */ /* 0x000fe200000e0000 */
[----:B------:R-:W-:Y:S02]  /*16bb0*/  USHF.R.U32.HI UR5, URZ, UR19, UR15 ;  /* 0x000000133f057299 */ /* 0x000fe4000801160f */
[----:B------:R-:W-:Y:S01]  /*16bc0*/  UIADD3 UR13, UP0, URZ, -UR4, URZ ;  /* 0x800000043f0d7290 */ /* 0x000fe2000ff1e03f */
[----:B------:R-:W-:Y:S01]  /*16bd0*/  ULDC.64 UR14, c[0x0][0x620] ;  /* 0x00018800000e7ab9 */ /* 0x000fe20000000a00 */
[----:B------:R-:W-:Y:S02]  /*16be0*/  UMOV UR6, UR20 ;  /* 0x0000001400067c82 */ /* 0x000fe40008000000 */
[----:B------:R-:W-:Y:S02]  /*16bf0*/  UIADD3.X UR5, URZ, ~UR5, URZ, UP0, !UPT ;  /* 0x800000053f057290 */ /* 0x000fe400087fe43f */
[----:B------:R-:W-:-:S02]  /*16c00*/  UISETP.NE.AND UP1, UPT, UR45, URZ, UPT ;  /* 0x0000003f2d00728c */ /* 0x000fc4000bf25270 */
[----:B------:R-:W-:Y:S02]  /*16c10*/  UIMAD UR5, UR5, UR14, URZ ;  /* 0x0000000e050572a4 */ /* 0x000fe4000f8e023f */
[----:B------:R-:W-:Y:S02]  /*16c20*/  UIMAD.WIDE.U32 UR6, UR13, UR14, UR6 ;  /* 0x0000000e0d0672a5 */ /* 0x000fe4000f8e0006 */
[----:B------:R-:W-:Y:S01]  /*16c30*/  UIMAD UR5, UR13, UR15, UR5 ;  /* 0x0000000f0d0572a4 */ /* 0x000fe2000f8e0205 */
[----:B------:R-:W-:Y:S02]  /*16c40*/  ULDC UR14, c[0x0][0x608] ;  /* 0x00018200000e7ab9 */ /* 0x000fe40000000800 */
[----:B------:R-:W-:Y:S01]  /*16c50*/  ULDC UR13, c[0x0][0x618] ;  /* 0x00018600000d7ab9 */ /* 0x000fe20000000800 */
[----:B------:R-:W-:Y:S01]  /*16c60*/  UIADD3 UR5, UR7, UR5, URZ ;  /* 0x0000000507057290 */ /* 0x000fe2000fffe03f */
[----:B------:R-:W-:Y:S01]  /*16c70*/  ULDC UR22, c[0x0][0x658] ;  /* 0x0001960000167ab9 */ /* 0x000fe20000000800 */
[----:B------:R-:W-:-:S02]  /*16c80*/  @UP1 UIMAD UR8, UR11, UR12, UR10 ;  /* 0x0000000c0b0812a4 */ /* 0x000fc4000f8e020a */
[----:B------:R-:W-:Y:S02]  /*16c90*/  USHF.R.U64 UR17, UR6, UR13, UR5 ;  /* 0x0000000d06117299 */ /* 0x000fe40008001205 */
[----:B------:R-:W-:Y:S01]  /*16ca0*/  USHF.R.U32.HI UR5, URZ, UR13, UR5 ;  /* 0x0000000d3f057299 */ /* 0x000fe20008011605 */
[----:B------:R-:W-:Y:S01]  /*16cb0*/  ULDC.64 UR6, c[0x0][0x640] ;  /* 0x0001900000067ab9 */ /* 0x000fe20000000a00 */
[----:B------:R-:W-:Y:S01]  /*16cc0*/  UMOV UR10, 0xffffffff ;  /* 0xffffffff000a7882 */ /* 0x000fe20000000000 */
[----:B------:R-:W-:Y:S01]  /*16cd0*/  ISETP.NE.U32.AND P0, PT, RZ, UR6, PT ;  /* 0x00000006ff007c0c */ /* 0x000fe2000bf05070 */
[----:B------:R-:W-:Y:S02]  /*16ce0*/  USHF.R.U64 UR18, UR17, UR14, UR5 ;  /* 0x0000000e11127299 */ /* 0x000fe40008001205 */
[----:B------:R-:W-:Y:S01]  /*16cf0*/  USHF.R.U32.HI UR5, URZ, UR14, UR5 ;  /* 0x0000000e3f057299 */ /* 0x000fe20008011605 */
[----:B------:R-:W-:Y:S01]  /*16d00*/  ISETP.NE.AND.EX P0, PT, RZ, UR7, PT, P0 ;  /* 0x00000007ff007c0c */ /* 0x000fe2000bf05300 */
[----:B------:R-:W-:-:S02]  /*16d10*/  USHF.L.U32 UR11, UR10, UR22, URZ ;  /* 0x000000160a0b7299 */ /* 0x000fc4000800063f */
[----:B------:R-:W-:Y:S01]  /*16d20*/  USHF.R.U64 UR19, UR18, UR22, UR5 ;  /* 0x0000001612137299 */ /* 0x000fe20008001205 */
[----:B------:R-:W-:Y:S01]  /*16d30*/  ULDC UR20, c[0x0][0x600] ;  /* 0x0001800000147ab9 */ /* 0x000fe20000000800 */
[----:B------:R-:W-:Y:S02]  /*16d40*/  USHF.R.U32.HI UR10, URZ, UR22, UR5 ;  /* 0x000000163f0a7299 */ /* 0x000fe40008011605 */
[----:B------:R-:W-:Y:S02]  /*16d50*/  UIADD3 UR21, UR20, -0x1, URZ ;  /* 0xffffffff14157890 */ /* 0x000fe4000fffe03f */
[----:B------:R-:W-:Y:S01]  /*16d60*/  ULOP3.LUT UR26, URZ, UR11, URZ, 0x33, !UPT ;  /* 0x0000000b3f1a7292 */ /* 0x000fe2000f8e333f */
        /* <DEDUP_REMOVED lines=17> */
.L_x_549:
[----:B------:R-:W-:Y:S01]  /*16e80*/  USHF.R.U64 UR6, UR5, UR23, UR10 ;  /* 0x0000001705067299 */ /* 0x000fe2000800120a */
[----:B------:R-:W-:Y:S01]  /*16e90*/  IMAD.MOV.U32 R0, RZ, RZ, 0x1 ;  /* 0x00000001ff007424 */ /* 0x000fe200078e00ff */
[----:B------:R-:W-:Y:S01]  /*16ea0*/  USHF.L.U32 UR25, UR25, UR22, URZ ;  /* 0x0000001619197299 */ /* 0x000fe2000800063f */
[----:B------:R-:W-:Y:S01]  /*16eb0*/  IMAD.U32 R10, RZ, RZ, UR4 ;  /* 0x00000004ff0a7e24 */ /* 0x000fe2000f8e00ff */
[----:B------:R-:W-:Y:S02]  /*16ec0*/  ULOP3.LUT UR5, UR18, UR26, URZ, 0xc0, !UPT ;  /* 0x0000001a12057292 */ /* 0x000fe4000f8ec03f */
[----:B------:R-:W-:Y:S02]  /*16ed0*/  UIADD3 UR7, -UR6, URZ, URZ ;  /* 0x0000003f06077290 */ /* 0x000fe4000fffe13f */
[----:B------:R-:W-:Y:S02]  /*16ee0*/  UIMAD UR6, UR25, UR6, UR5 ;  /* 0x00000006190672a4 */ /* 0x000fe4000f8e0205 */
[----:B------:R-:W-:-:S02]  /*16ef0*/  ULOP3.LUT UR17, UR17, UR21, URZ, 0xc0, !UPT ;  /* 0x0000001511117292 */ /* 0x000fc4000f8ec03f */
[----:B------:R-:W-:Y:S02]  /*16f00*/  UIMAD UR5, UR7, UR24, UR19 ;  /* 0x00000018070572a4 */ /* 0x000fe4000f8e0213 */
[----:B------:R-:W-:Y:S01]  /*16f10*/  UISETP.NE.AND UP0, UPT, UR45, URZ, UPT ;  /* 0x0000003f2d00728c */ /* 0x000fe2000bf05270 */
[----:B------:R-:W-:Y:S01]  /*16f20*/  ULDC UR7, c[0x0][0x610] ;  /* 0x0001840000077ab9 */ /* 0x000fe20000000800 */
[----:B------:R-:W-:Y:S02]  /*16f30*/  UIMAD UR5, UR5, UR20, UR17 ;  /* 0x00000014050572a4 */ /* 0x000fe4000f8e0211 */
[----:B------:R-:W-:-:S04]  /*16f40*/  UIMAD UR8, UR6, UR7, UR8 ;  /* 0x00000007060872a4 */ /* 0x000fc8000f8e0208 */
[----:B------:R-:W-:Y:S02]  /*16f50*/  USEL UR6, UR5, UR8, !UP0 ;  /* 0x0000000805067287 */ /* 0x000fe4000c000000 */
[----:B------:R-:W-:-:S04]  /*16f60*/  USEL UR8, UR8, UR5, !UP0 ;  /* 0x0000000508087287 */ /* 0x000fc8000c000000 */
[----:B------:R-:W-:Y:S02]  /*16f70*/  IMAD.U32 R2, RZ, RZ, UR6 ;  /* 0x00000006ff027e24 */ /* 0x000fe4000f8e00ff */
[----:B------:R-:W-:-:S07]  /*16f80*/  IMAD.U32 R3, RZ, RZ, UR8 ;  /* 0x00000008ff037e24 */ /* 0x000fce000f8e00ff */
.L_x_547:
[----:B------:R-:W-:-:S08]  /*16f90*/  NOP ;  /* 0x0000000000007918 */ /* 0x000fd00000000000 */
[----:B0-----:R-:W0:-:S00]  /*16fa0*/  USETMAXREG.DEALLOC.CTAPOOL 0x18 ;  /* 0x00000018000079c8 */ /* 0x001e0000080e0500 */
[----:B------:R-:W-:-:S13]  /*16fb0*/  ISETP.NE.AND P0, PT, RZ, UR9, PT ;  /* 0x00000009ff007c0c */ /* 0x000fda000bf05270 */
[----:B------:R-:W-:Y:S05]  /*16fc0*/  @P0 EXIT ;  /* 0x000000000000094d */ /* 0x000fea0003800000 */
[----:B0-----:R-:W-:Y:S01]  /*16fd0*/  LOP3.LUT P0, RZ, R0, 0xff, RZ, 0xc0, !PT ;  /* 0x000000ff00ff7812 */ /* 0x001fe2000780c0ff */
[----:B------:R-:W-:Y:S01]  /*16fe0*/  IMAD.MOV.U32 R6, RZ, RZ, RZ ;  /* 0x000000ffff067224 */ /* 0x000fe200078e00ff */
[----:B------:R-:W-:-:S11]  /*16ff0*/  MOV R7, 0x1 ;  /* 0x0000000100077802 */ /* 0x000fd60000000f00 */
[----:B------:R-:W-:Y:S05]  /*17000*/  @!P0 BRA `(.L_x_550) ;  /* 0x0000000c007c8947 */ /* 0x000fea0003800000 */
[----:B------:R-:W0:Y:S01]  /*17010*/  S2UR UR14, SR_CgaCtaId ;  /* 0x00000000000e79c3 */ /* 0x000e220000008800 */
[----:B------:R-:W-:Y:S01]  /*17020*/  ULDC UR4, c[0x0][0x28c] ;  /* 0x0000a30000047ab9 */ /* 0x000fe20000000800 */
[----:B------:R-:W-:Y:S01]  /*17030*/  ULDC UR8, c[0x0][0x658] ;  /* 0x0001960000087ab9 */ /* 0x000fe20000000800 */
[----:B------:R-:W-:Y:S01]  /*17040*/  UIADD3 UR9, UR4, 0x1f, URZ ;  /* 0x0000001f04097890 */ /* 0x000fe2000fffe03f */
[----:B------:R-:W-:Y:S01]  /*17050*/  BSSY B0, `(.L_x_550) ;  /* 0x00000da000007945 */ /* 0x000fe20003800000 */
[----:B------:R-:W-:Y:S01]  /*17060*/  UMOV UR7, 0xffffffff ;  /* 0xffffffff00077882 */ /* 0x000fe20000000000 */
[----:B------:R-:W-:Y:S01]  /*17070*/  ULDC UR6, c[0x0][0xc] ;  /* 0x0000030000067ab9 */ /* 0x000fe20000000800 */
[----:B------:R-:W-:Y:S01]  /*17080*/  USHF.L.U32 UR11, UR7, UR8, URZ ;  /* 0x00000008070b7299 */ /* 0x000fe2000800063f */
[----:B------:R-:W-:Y:S01]  /*17090*/  IMAD.MOV.U32 R9, RZ, RZ, 0x1 ;  /* 0x00000001ff097424 */ /* 0x000fe200078e00ff */
[----:B------:R-:W-:Y:S01]  /*170a0*/  USHF.R.S32.HI UR10, URZ, 0x1f, UR9 ;  /* 0x0000001f3f0a7899 */ /* 0x000fe20008011409 */
[----:B------:R-:W-:Y:S01]  /*170b0*/  IMAD.MOV.U32 R7, RZ, RZ, 0x1 ;  /* 0x00000001ff077424 */ /* 0x000fe200078e00ff */
[----:B------:R-:W-:Y:S01]  /*170c0*/  ULDC UR5, c[0x0][0x600] ;  /* 0x0001800000057ab9 */ /* 0x000fe20000000800 */
[----:B------:R-:W-:Y:S01]  /*170d0*/  ULDC UR7, c[0x0][0x10] ;  /* 0x0000040000077ab9 */ /* 0x000fe20000000800 */
[----:B------:R-:W-:Y:S01]  /*170e0*/  UMOV UR12, 0x1 ;  /* 0x00000001000c7882 */ /* 0x000fe20000000000 */
[----:B------:R-:W-:Y:S01]  /*170f0*/  UIADD3 UR4, UR5, -0x1, URZ ;  /* 0xffffffff05047890 */ /* 0x000fe2000fffe03f */
[----:B------:R-:W-:Y:S01]  /*17100*/  IMAD.MOV.U32 R6, RZ, RZ, RZ ;  /* 0x000000ffff067224 */ /* 0x000fe200078e00ff */
[----:B------:R-:W-:-:S02]  /*17110*/  UIMAD.WIDE.U32 UR6, UR6, UR7, URZ ;  /* 0x00000007060672a5 */ /* 0x000fc4000f8e003f */
[----:B------:R-:W-:Y:S02]  /*17120*/  USHF.L.U32 UR5, UR12, UR8, URZ ;  /* 0x000000080c057299 */ /* 0x000fe4000800063f */
[----:B------:R-:W-:Y:S01]  /*17130*/  ULEA.HI UR10, UR10, UR9, URZ, 0x5 ;  /* 0x000000090a0a7291 */ /* 0x000fe2000f8f283f */
[----:B------:R-:W-:Y:S01]  /*17140*/  ULDC UR8, c[0x0][0x14] ;  /* 0x0000050000087ab9 */ /* 0x000fe20000000800 */
[----:B------:R-:W-:Y:S01]  /*17150*/  ULOP3.LUT UR26, UR40, 0x2, URZ, 0xfc, !UPT ;  /* 0x00000002281a7892 */ /* 0x000fe2000f8efc3f */
[----:B0-----:R-:W-:Y:S01]  /*17160*/  MOV R0, UR14 ;  /* 0x0000000e00007c02 */ /* 0x001fe20008000f00 */
[----:B------:R-:W-:Y:S02]  /*17170*/  UIMAD UR13, UR7, UR8, URZ ;  /* 0x00000008070d72a4 */ /* 0x000fe4000f8e023f */
[----:B------:R-:W-:Y:S02]  /*17180*/  UIMAD.WIDE.U32 UR22, UR6, UR8, URZ ;  /* 0x00000008061672a5 */ /* 0x000fe4000f8e003f */
[----:B------:R-:W-:-:S02]  /*17190*/  USHF.R.S32.HI UR7, URZ, 0x5, UR10 ;  /* 0x000000053f077899 */ /* 0x000fc4000801140a */
[----:B------:R-:W-:Y:S02]  /*171a0*/  ULOP3.LUT UR6, URZ, UR11, URZ, 0x33, !UPT ;  /* 0x0000000b3f067292 */ /* 0x000fe4000f8e333f */
[----:B------:R-:W-:Y:S02]  /*171b0*/  UIADD3 UR13, UR23, UR13, URZ ;  /* 0x0000000d170d7290 */ /* 0x000fe4000fffe03f */
[----:B------:R-:W-:Y:S01]  /*171c0*/  UIADD3 UR27, UR7, 0x1, URZ ;  /* 0x00000001071b7890 */ /* 0x000fe2000fffe03f */
[----:B------:R-:W-:-:S11]  /*171d0*/  ULDC.64 UR24, c[0x0][0x198] ;  /* 0x0000660000187ab9 */ /* 0x000fd60000000a00 */
.L_x_561:
[----:B------:R-:W-:-:S03]  /*171e0*/  UMOV UR8, 0xffffffff ;  /* 0xffffffff00087882 */ /* 0x000fc60000000000 */
[----:B------:R-:W-:Y:S05]  /*171f0*/  BRA.DIV UR8, `(.L_x_551) ;  /* 0x0000001208587947 */ /* 0x000fea000b800000 */
[----:B------:R-:W-:-:S13]  /*17200*/  ELECT P6, URZ, PT ;  /* 0x00000000003f782f */ /* 0x000fda00038c0000 */
.L_x_575:
[----:B------:R-:W0:Y:S01]  /*17210*/  LDC R4, c[0x0][0x28c] ;  /* 0x0000a300ff047b82 */ /* 0x000e220000000800 */
[----:B------:R-:W-:Y:S01]  /*17220*/  BSSY B1, `(.L_x_552) ;  /* 0x000003d000017945 */ /* 0x000fe20003800000 */
[----:B0-----:R-:W-:-:S13]  /*17230*/  ISETP.LT.OR P6, PT, R4, 0x1, !P6 ;  /* 0x000000010400780c */ /* 0x001fda00077c1670 */
[----:B------:R-:W-:Y:S05]  /*17240*/  @P6 BRA `(.L_x_553) ;  /* 0x0000000000e86947 */ /* 0x000fea0003800000 */
[----:B------:R-:W-:Y:S01]  /*17250*/  IMAD R3, R3, 0x4, R0 ;  /* 0x0000000403037824 */ /* 0x000fe200078e0200 */
[----:B------:R-:W-:Y:S01]  /*17260*/  MOV R14, UR27 ;  /* 0x0000001b000e7c02 */ /* 0x000fe20008000f00 */
[----:B------:R-:W-:Y:S02]  /*17270*/  IMAD.SHL.U32 R2, R2, 0x100, RZ ;  /* 0x0000010002027824 */ /* 0x000fe400078e00ff */
[----:B------:R-:W-:Y:S02]  /*17280*/  IMAD.SHL.U32 R3, R3, 0x40, RZ ;  /* 0x0000004003037824 */ /* 0x000fe400078e00ff */
[----:B------:R-:W-:Y:S02]  /*17290*/  IMAD.MOV.U32 R12, RZ, RZ, RZ ;  /* 0x000000ffff0c7224 */ /* 0x000fe400078e00ff */
[----:B------:R-:W-:Y:S02]  /*172a0*/  IMAD.MOV.U32 R4, RZ, RZ, R7 ;  /* 0x000000ffff047224 */ /* 0x000fe400078e0007 */
[----:B------:R-:W-:-:S07]  /*172b0*/  IMAD.MOV.U32 R5, RZ, RZ, R6 ;  /* 0x000000ffff057224 */ /* 0x000fce00078e0006 */
.L_x_556:
[----:B------:R-:W0:Y:S01]  /*172c0*/  S2UR UR8, SR_CgaCtaId ;  /* 0x00000000000879c3 */ /* 0x000e220000008800 */
[----:B------:R-:W1:Y:S01]  /*172d0*/  S2R R13, SR_TID.X ;  /* 0x00000000000d7919 */ /* 0x000e620000002100 */
[----:B------:R-:W-:Y:S01]  /*172e0*/  MOV R11, 0x400 ;  /* 0x00000400000b7802 */ /* 0x000fe20000000f00 */
[----:B0-----:R-:W-:-:S05]  /*172f0*/  IMAD.U32 R0, RZ, RZ, UR8 ;  /* 0x00000008ff007e24 */ /* 0x001fca000f8e00ff */
[----:B------:R-:W-:Y:S02]  /*17300*/  LEA R16, R0, R11, 0x18 ;  /* 0x0000000b00107211 */ /* 0x000fe400078ec0ff */
[----:B------:R-:W-:Y:S02]  /*17310*/  SHF.L.U32 R11, R4, 0x1f, RZ ;  /* 0x0000001f040b7819 */ /* 0x000fe400000006ff */
[----:B-1----:R-:W-:Y:S01]  /*17320*/  LOP3.LUT P1, RZ, R13, 0x7f, RZ, 0xc0, !PT ;  /* 0x0000007f0dff7812 */ /* 0x002fe2000782c0ff */
[----:B------:R-:W-:-:S04]  /*17330*/  IMAD R8, R5, 0x8, R16 ;  /* 0x0000000805087824 */ /* 0x000fc800078e0210 */
[----:B------:R-:W0:Y:S08]  /*17340*/  SYNCS.PHASECHK.TRANS64.TRYWAIT P0, [R8+URZ+0x38], R11 ;  /* 0x0000380b080075a7 */ /* 0x000e30000800017f */
[----:B------:R-:W1:Y:S01]  /*17350*/  @!P1 LDC R13, c[0x0][0x500] ;  /* 0x00014000ff0d9b82 */ /* 0x000e620000000800 */
[----:B0-----:R-:W-:Y:S05]  /*17360*/  @!P0 BRA `(.L_x_554) ;  /* 0x00000010001c8947 */ /* 0x001fea0003800000 */
.L_x_576:
[----:B------:R-:W-:Y:S01]  /*17370*/  UPRMT UR8, UR26, 0x9910, URZ ;  /* 0x000099101a087896 */ /* 0x000fe2000800003f */
[----:B-1----:R1:W-:Y:S03]  /*17380*/  @!P1 SYNCS.ARRIVE.TRANS64 RZ, [R8+URZ], R13 ;  /* 0x0000000d08ff99a7 */ /* 0x0023e6000800003f */
[----:B------:R-:W-:-:S06]  /*17390*/  UISETP.NE.AND UP0, UPT, UR8, 0x2, UPT ;  /* 0x000000020800788c */ /* 0x000fcc000bf05270 */
[----:B------:R-:W-:-:S13]  /*173a0*/  PLOP3.LUT P0, PT, PT, PT, UP0, 0x80, 0x0 ;  /* 0x000000000000781c */ /* 0x000fda0003f0f008 */
[----:B-1----:R-:W-:Y:S05]  /*173b0*/  @P0 BRA `(.L_x_555) ;  /* 0x0000000000040947 */ /* 0x002fea0003800000 */
[----:B------:R-:W-:Y:S01]  /*173c0*/  BPT.TRAP 0x1 ;  /* 0x000000040000795c */ /* 0x000fe20000300000 */
.L_x_555:
[----:B0-----:R-:W-:Y:S01]  /*173d0*/  LEA R11, R5, R0, 0x2 ;  /* 0x00000000050b7211 */ /* 0x001fe200078e10ff */
[----:B------:R-:W-:Y:S01]  /*173e0*/  VIADD R14, R14, 0xffffffff ;  /* 0xffffffff0e0e7836 */ /* 0x000fe20000000000 */
[----:B------:R-:W-:Y:S01]  /*173f0*/  R2UR UR19, R3 ;  /* 0x00000000031372ca */ /* 0x000fe200000e0000 */
[----:B------:R-:W-:Y:S01]  /*17400*/  UIADD3 UR14, UP0, UR24, 0xf0, URZ ;  /* 0x000000f0180e7890 */ /* 0x000fe2000ff1e03f */
[----:B------:R-:W-:Y:S01]  /*17410*/  R2UR UR9, R8 ;  /* 0x00000000080972ca */ /* 0x000fe200000e0000 */
[----:B------:R-:W-:Y:S01]  /*17420*/  IMAD.SHL.U32 R11, R11, 0x800, RZ ;  /* 0x000008000b0b7824 */ /* 0x000fe200078e00ff */
[----:B------:R-:W-:Y:S01]  /*17430*/  R2UR UR10, R12 ;  /* 0x000000000c0a72ca */ /* 0x000fe200000e0000 */
[----:B------:R-:W-:Y:S01]  /*17440*/  UIADD3 UR28, UP1, UR24, 0x1f0, URZ ;  /* 0x000001f0181c7890 */ /* 0x000fe2000ff3e03f */
[----:B------:R-:W-:Y:S01]  /*17450*/  R2UR UR12, R10 ;  /* 0x000000000a0c72ca */ /* 0x000fe200000e0000 */
[--C-:B------:R-:W-:Y:S01]  /*17460*/  IMAD R11, R11, 0x2, R16.reuse ;  /* 0x000000020b0b7824 */ /* 0x100fe200078e0210 */
[----:B------:R-:W-:Y:S01]  /*17470*/  R2UR UR20, R2 ;  /* 0x00000000021472ca */ /* 0x000fe200000e0000 */
[----:B------:R-:W-:Y:S01]  /*17480*/  IMAD R16, R5, 0x4000, R16 ;  /* 0x0000400005107824 */ /* 0x000fe200078e0210 */
[----:B------:R-:W-:Y:S01]  /*17490*/  UIADD3.X UR15, URZ, UR25, URZ, UP0, !UPT ;  /* 0x000000193f0f7290 */ /* 0x000fe200087fe43f */
[----:B------:R-:W-:Y:S01]  /*174a0*/  ISETP.GT.AND P1, PT, R14, 0x1, PT ;  /* 0x000000010e00780c */ /* 0x000fe20003f24270 */
[----:B------:R-:W-:Y:S01]  /*174b0*/  UIADD3.X UR29, URZ, UR25, URZ, UP1, !UPT ;  /* 0x000000193f1d7290 */ /* 0x000fe20008ffe43f */
[----:B------:R-:W-:Y:S01]  /*174c0*/  R2UR UR8, R11 ;  /* 0x000000000b0872ca */ /* 0x000fe200000e0000 */
[----:B------:R-:W-:Y:S01]  /*174d0*/  UMOV UR21, 0xf0000 ;  /* 0x000f000000157882 */ /* 0x000fe20000000000 */
[----:B------:R-:W-:Y:S01]  /*174e0*/  R2UR UR11, R16 ;  /* 0x00000000100b72ca */ /* 0x000fe200000e0000 */
[----:B------:R-:W-:Y:S01]  /*174f0*/  UMOV UR16, 0x0 ;  /* 0x0000000000107882 */ /* 0x000fe20000000000 */
[----:B------:R-:W-:Y:S01]  /*17500*/  IADD3 R5, R5, 0x1, RZ ;  /* 0x0000000105057810 */ /* 0x000fe20007ffe0ff */
[----:B------:R-:W-:Y:S01]  /*17510*/  UMOV UR17, 0x10000000 ;  /* 0x1000000000117882 */ /* 0x000fe20000000000 */
[----:B------:R-:W-:-:S02]  /*17520*/  VIADD R12, R12, 0x20 ;  /* 0x000000200c0c7836 */ /* 0x000fc40000000000 */
[----:B------:R-:W-:-:S04]  /*17530*/  ISETP.NE.AND P0, PT, R5, 0x7, PT ;  /* 0x000000070500780c */ /* 0x000fc80003f05270 */
[----:B------:R-:W-:Y:S01]  /*17540*/  SEL R11, RZ, 0x1, P0 ;  /* 0x00000001ff0b7807 */ /* 0x000fe20000000000 */
[----:B------:R-:W-:Y:S01]  /*17550*/  UIADD3 UR8, UR8, 0x180, URZ ;  /* 0x0000018008087890 */ /* 0x000fe2000fffe03f */
[----:B------:R-:W-:Y:S01]  /*17560*/  SEL R5, R5, RZ, P0 ;  /* 0x000000ff05057207 */ /* 0x000fe20000000000 */
[----:B------:R-:W-:Y:S01]  /*17570*/  UIADD3 UR18, UR11, 0x1c180, URZ ;  /* 0x0001c1800b127890 */ /* 0x000fe2000fffe03f */
[----:B------:R-:W-:Y:S02]  /*17580*/  LOP3.LUT R4, R4, R11, RZ, 0x3c, !PT ;  /* 0x0000000b04047212 */ /* 0x000fe400078e3cff */
[----:B------:R-:W-:-:S04]  /*17590*/  UMOV UR11, UR19 ;  /* 0x00000013000b7c82 */ /* 0x000fc80008000000 */
[----:B------:R0:W-:Y:S02]  /*175a0*/  UTMALDG.3D.MULTICAST [UR8], [UR14], UR21, desc[UR16] ;  /* 0x000010080e0073b4 */ /* 0x0001e40008011815 */
[----:B0-----:R-:W-:Y:S01]  /*175b0*/  UMOV UR8, UR18 ;  /* 0x0000001200087c82 */ /* 0x001fe20008000000 */
[----:B------:R-:W-:Y:S02]  /*175c0*/  UMOV UR11, UR20 ;  /* 0x00000014000b7c82 */ /* 0x000fe40008000000 */
[----:B------:R0:W-:Y:S02]  /*175d0*/  UTMALDG.3D [UR8], [UR28], desc[UR16] ;  /* 0x000010081c0075b4 */ /* 0x0001e40008011000 */
[----:B0-----:R-:W-:Y:S05]  /*175e0*/  @P1 BRA `(.L_x_556) ;  /* 0xfffffffc00341947 */ /* 0x001fea000383ffff */
.L_x_553:
[----:B------:R-:W-:Y:S05]  /*175f0*/  BSYNC B1 ;  /* 0x0000000000017941 */ /* 0x000fea0003800000 */
.L_x_552:
[----:B------:R-:W2:Y:S01]  /*17600*/  LDL.LU R15, [R1+0x200] ;  /* 0x00020000010f7983 */ /* 0x000ea20000300800 */
[----:B------:R-:W-:Y:S01]  /*17610*/  LOP3.LUT P1, RZ, R9, 0xff, RZ, 0xc0, !PT ;  /* 0x000000ff09ff7812 */ /* 0x000fe2000782c0ff */
[----:B------:R-:W-:Y:S01]  /*17620*/  VIADD R5, R6, UR7 ;  /* 0x0000000706057c36 */ /* 0x000fe20008000000 */
[----:B------:R-:W-:Y:S01]  /*17630*/  ULDC.64 UR8, c[0x0][0x650] ;  /* 0x0001940000087ab9 */ /* 0x000fe20000000a00 */
[----:B------:R-:W3:Y:S01]  /*17640*/  LDL.LU R13, [R1+0x204] ;  /* 0x00020400010d7983 */ /* 0x000ee20000300800 */
[----:B------:R-:W-:Y:S01]  /*17650*/  UISETP.GE.U32.AND UP0, UPT, UR7, 0x7, UPT ;  /* 0x000000070700788c */ /* 0x000fe2000bf06070 */
[C---:B------:R-:W-:Y:S01]  /*17660*/  IMAD.WIDE.U32 R2, R5.reuse, 0x24924925, RZ ;  /* 0x2492492505027825 */ /* 0x040fe200078e00ff */
[C---:B------:R-:W-:Y:S01]  /*17670*/  ISETP.GT.U32.AND P0, PT, R5.reuse, 0x6, PT ;  /* 0x000000060500780c */ /* 0x040fe20003f04070 */
[----:B------:R-:W-:Y:S01]  /*17680*/  BSSY B1, `(.L_x_557) ;  /* 0x0000074000017945 */ /* 0x000fe20003800000 */
[----:B------:R-:W-:Y:S02]  /*17690*/  MOV R10, 0xffffffff ;  /* 0xffffffff000a7802 */ /* 0x000fe40000000f00 */
[----:B------:R-:W-:-:S02]  /*176a0*/  IADD3 R2, R5, -R3, RZ ;  /* 0x8000000305027210 */ /* 0x000fc40007ffe0ff */
[----:B------:R-:W-:Y:S01]  /*176b0*/  PRMT R4, RZ, 0x7610, R4 ;  /* 0x00007610ff047816 */ /* 0x000fe20000000004 */
[----:B------:R-:W0:Y:S01]  /*176c0*/  @P1 S2R R0, SR_CgaCtaId ;  /* 0x0000000000001919 */ /* 0x000e220000008800 */
[----:B------:R-:W-:Y:S01]  /*176d0*/  LEA.HI R3, R2, R3, RZ, 0x1f ;  /* 0x0000000302037211 */ /* 0x000fe200078ff8ff */
[----:B------:R-:W-:Y:S01]  /*176e0*/  IMAD.U32 R2, RZ, RZ, UR7 ;  /* 0x00000007ff027e24 */ /* 0x000fe2000f8e00ff */
[----:B------:R-:W-:Y:S02]  /*176f0*/  @P1 MOV R9, 0x400 ;  /* 0x0000040000091802 */ /* 0x000fe40000000f00 */
[----:B------:R-:W-:Y:S01]  /*17700*/  SHF.R.U32.HI R6, RZ, 0x2, R3 ;  /* 0x00000002ff067819 */ /* 0x000fe20000011603 */
[----:B------:R-:W-:Y:S01]  /*17710*/  IMAD.MOV.U32 R3, RZ, RZ, -0x1 ;  /* 0xffffffffff037424 */ /* 0x000fe200078e00ff */
[----:B------:R-:W-:-:S04]  /*17720*/  ISETP.LT.U32.AND P0, PT, R2, 0x7, P0 ;  /* 0x000000070200780c */ /* 0x000fc80000701070 */
[----:B------:R-:W-:-:S04]  /*17730*/  SEL R2, RZ, 0x1, !P0 ;  /* 0x00000001ff027807 */ /* 0x000fc80004000000 */
[----:B------:R-:W-:Y:S01]  /*17740*/  LOP3.LUT R7, R7, R2, RZ, 0x3c, !PT ;  /* 0x0000000207077212 */ /* 0x000fe200078e3cff */
[----:B------:R-:W-:Y:S01]  /*17750*/  IMAD.MOV.U32 R2, RZ, RZ, -0x1 ;  /* 0xffffffffff027424 */ /* 0x000fe200078e00ff */
[----:B0-----:R-:W-:-:S04]  /*17760*/  @P1 LEA R9, R0, R9, 0x18 ;  /* 0x0000000900091211 */ /* 0x001fc800078ec0ff */
[----:B------:R0:W-:Y:S01]  /*17770*/  @P1 SYNCS.ARRIVE.TRANS64.A1T0 RZ, [R9+URZ+0x88], RZ ;  /* 0x000088ff09ff19a7 */ /* 0x0001e2000810003f */
[----:B------:R-:W-:Y:S02]  /*17780*/  PLOP3.LUT P1, PT, PT, PT, UP0, 0x80, 0x0 ;  /* 0x000000000000781c */ /* 0x000fe40003f2f008 */
[----:B0-----:R-:W-:-:S11]  /*17790*/  PRMT R9, RZ, 0x7610, R9 ;  /* 0x00007610ff097816 */ /* 0x001fd60000000009 */
[----:B------:R-:W-:Y:S01]  /*177a0*/  @P1 LOP3.LUT R7, R7, 0x1, R6, 0x78, !PT ;  /* 0x0000000107071812 */ /* 0x000fe200078e7806 */
[----:B------:R-:W-:Y:S01]  /*177b0*/  IMAD R6, R6, -0x7, R5 ;  /* 0xfffffff906067824 */ /* 0x000fe200078e0205 */
[----:B---3--:R-:W-:-:S04]  /*177c0*/  IADD3 R13, P0, R13, UR22, RZ ;  /* 0x000000160d0d7c10 */ /* 0x008fc8000ff1e0ff */
[----:B--2---:R-:W-:Y:S01]  /*177d0*/  IADD3.X R15, R15, UR13, RZ, P0, !PT ;  /* 0x0000000d0f0f7c10 */ /* 0x004fe200087fe4ff */
[----:B------:R0:W-:Y:S01]  /*177e0*/  STL [R1+0x204], R13 ;  /* 0x0002040d01007387 */ /* 0x0001e20000100800 */
[----:B------:R-:W-:-:S03]  /*177f0*/  ISETP.GE.U32.AND P0, PT, R13, UR8, PT ;  /* 0x000000080d007c0c */ /* 0x000fc6000bf06070 */
[----:B------:R0:W-:Y:S01]  /*17800*/  STL [R1+0x200], R15 ;  /* 0x0002000f01007387 */ /* 0x0001e20000100800 */
[----:B------:R-:W-:-:S13]  /*17810*/  ISETP.GE.U32.AND.EX P0, PT, R15, UR9, PT, P0 ;  /* 0x000000090f007c0c */ /* 0x000fda000bf06100 */
[----:B0-----:R-:W-:Y:S05]  /*17820*/  @P0 BRA `(.L_x_558) ;  /* 0x0000000400640947 */ /* 0x001fea0003800000 */
[----:B------:R-:W0:Y:S01]  /*17830*/  S2R R8, SR_CTAID.X ;  /* 0x0000000000087919 */ /* 0x000e220000002500 */
[----:B------:R-:W-:Y:S01]  /*17840*/  ULDC UR8, c[0x0][0x150] ;  /* 0x0000540000087ab9 */ /* 0x000fe20000000800 */
[----:B------:R-:W1:Y:S01]  /*17850*/  LDC R3, c[0x0][0x144] ;  /* 0x00005100ff037b82 */ /* 0x000e620000000800 */
[----:B------:R-:W-:Y:S01]  /*17860*/  UISETP.NE.AND UP0, UPT, UR45, URZ, UPT ;  /* 0x0000003f2d00728c */ /* 0x000fe2000bf05270 */
[----:B------:R-:W2:Y:S01]  /*17870*/  S2R R5, SR_CTAID.Y ;  /* 0x0000000000057919 */ /* 0x000ea20000002600 */
[----:B------:R-:W-:-:S04]  /*17880*/  ULDC UR11, c[0x0][0x630] ;  /* 0x00018c00000b7ab9 */ /* 0x000fc80000000800 */
[----:B------:R-:W-:Y:S01]  /*17890*/  PLOP3.LUT P0, PT, PT, PT, UP0, 0x80, 0x0 ;  /* 0x000000000000781c */ /* 0x000fe20003f0f008 */
[----:B------:R-:W3:Y:S01]  /*178a0*/  LDC R12, c[0x0][0x148] ;  /* 0x00005200ff0c7b82 */ /* 0x000ee20000000800 */
[----:B0-----:R-:W-:Y:S02]  /*178b0*/  I2FP.F32.U32 R2, R8 ;  /* 0x0000000800027245 */ /* 0x001fe40000201000 */
[----:B--2---:R-:W-:-:S03]  /*178c0*/  I2FP.F32.U32 R4, R5 ;  /* 0x0000000500047245 */ /* 0x004fc60000201000 */
[----:B------:R-:W-:Y:S01]  /*178d0*/  FMUL R2, R2, UR8 ;  /* 0x0000000802027c20 */ /* 0x000fe20008400000 */
[----:B------:R-:W-:Y:S02]  /*178e0*/  ULDC UR8, c[0x0][0x154] ;  /* 0x0000550000087ab9 */ /* 0x000fe40000000800 */
[----:B------:R-:W-:Y:S01]  /*178f0*/  FMUL R10, R4, UR8 ;  /* 0x00000008040a7c20 */ /* 0x000fe20008400000 */
[----:B------:R-:W-:Y:S02]  /*17900*/  ULDC.64 UR8, c[0x0][0x628] ;  /* 0x00018a0000087ab9 */ /* 0x000fe40000000a00 */
[----:B------:R-:W0:Y:S08]  /*17910*/  F2I.U32.TRUNC.NTZ R2, R2 ;  /* 0x0000000200027305 */ /* 0x000e30000020f000 */
[----:B------:R-:W2:Y:S01]  /*17920*/  F2I.U32.TRUNC.NTZ R10, R10 ;  /* 0x0000000a000a7305 */ /* 0x000ea2000020f000 */
[----:B0-----:R-:W-:-:S02]  /*17930*/  IMAD.MOV R4, RZ, RZ, -R2 ;  /* 0x000000ffff047224 */ /* 0x001fc400078e0a02 */
[----:B------:R-:W-:Y:S02]  /*17940*/  IMAD.MOV.U32 R2, RZ, RZ, R13 ;  /* 0x000000ffff027224 */ /* 0x000fe400078e000d */
[----:B-1----:R-:W-:Y:S02]  /*17950*/  IMAD R8, R3, R4, R8 ;  /* 0x0000000403087224 */ /* 0x002fe400078e0208 */
[----:B--2---:R-:W-:-:S04]  /*17960*/  IMAD.MOV R3, RZ, RZ, -R10 ;  /* 0x000000ffff037224 */ /* 0x004fc800078e0a0a */
[----:B---3--:R-:W-:Y:S01]  /*17970*/  @P0 IMAD R8, R12, R3, R5 ;  /* 0x000000030c080224 */ /* 0x008fe200078e0205 */
[----:B------:R-:W-:Y:S02]  /*17980*/  ISETP.NE.U32.AND P0, PT, RZ, UR8, PT ;  /* 0x00000008ff007c0c */ /* 0x000fe4000bf05070 */
[----:B------:R-:W-:Y:S02]  /*17990*/  MOV R3, R15 ;  /* 0x0000000f00037202 */ /* 0x000fe40000000f00 */
[----:B------:R-:W-:-:S13]  /*179a0*/  ISETP.NE.AND.EX P0, PT, RZ, UR9, PT, P0 ;  /* 0x00000009ff007c0c */ /* 0x000fda000bf05300 */
[----:B------:R-:W-:Y:S05]  /*179b0*/  @!P0 BRA `(.L_x_559) ;  /* 0x0000000000288947 */ /* 0x000fea0003800000 */
[----:B------:R-:W-:Y:S02]  /*179c0*/  ULDC UR10, c[0x0][0x634] ;  /* 0x00018d00000a7ab9 */ /* 0x000fe40000000800 */
[----:B------:R-:W-:-:S05]  /*179d0*/  IADD3 R3, P0, R13, UR10, RZ ;  /* 0x0000000a0d037c10 */ /* 0x000fca000ff1e0ff */
[----:B------:R-:W-:-:S04]  /*179e0*/  IMAD.X R11, RZ, RZ, R15, P0 ;  /* 0x000000ffff0b7224 */ /* 0x000fc800000e060f */
[----:B------:R-:W-:-:S04]  /*179f0*/  IMAD.WIDE.U32 R4, R11, UR8, RZ ;  /* 0x000000080b047c25 */ /* 0x000fc8000f8e00ff */
[----:B------:R-:W-:-:S04]  /*17a00*/  IMAD.WIDE.U32 R4, P0, R3, UR9, R4 ;  /* 0x0000000903047c25 */ /* 0x000fc8000f800004 */
[----:B------:R-:W-:-:S04]  /*17a10*/  IMAD.WIDE.U32 R2, R3, UR8, RZ ;  /* 0x0000000803027c25 */ /* 0x000fc8000f8e00ff */
[----:B------:R-:W-:Y:S01]  /*17a20*/  IMAD.MOV.U32 R2, RZ, RZ, R5 ;  /* 0x000000ffff027224 */ /* 0x000fe200078e0005 */
[----:B------:R-:W-:Y:S01]  /*17a30*/  IADD3 RZ, P1, R3, R4, RZ ;  /* 0x0000000403ff7210 */ /* 0x000fe20007f3e0ff */
[----:B------:R-:W-:-:S04]  /*17a40*/  IMAD.X R3, RZ, RZ, RZ, P0 ;  /* 0x000000ffff037224 */ /* 0x000fc800000e06ff */
[----:B------:R-:W-:-:S08]  /*17a50*/  IMAD.WIDE.U32.X R2, R11, UR9, R2, P1 ;  /* 0x000000090b027c25 */ /* 0x000fd000088e0402 */
.L_x_559:
[--C-:B------:R-:W-:Y:S01]  /*17a60*/  SHF.R.U64 R10, R2, UR11, R3.reuse ;  /* 0x0000000b020a7c19 */ /* 0x100fe20008001203 */
[----:B------:R-:W-:Y:S01]  /*17a70*/  ULDC.64 UR8, c[0x0][0x620] ;  /* 0x0001880000087ab9 */ /* 0x000fe20000000a00 */
[----:B------:R-:W-:Y:S01]  /*17a80*/  SHF.R.U32.HI R2, RZ, UR11, R3 ;  /* 0x0000000bff027c19 */ /* 0x000fe20008011603 */
[----:B------:R-:W-:Y:S01]  /*17a90*/  IMAD.MOV.U32 R3, RZ, RZ, R15 ;  /* 0x000000ffff037224 */ /* 0x000fe200078e000f */
[----:B------:R-:W-:Y:S01]  /*17aa0*/  IADD3 R11, P0, RZ, -R10, RZ ;  /* 0x8000000aff0b7210 */ /* 0x000fe20007f1e0ff */
[----:B------:R-:W-:-:S03]  /*17ab0*/  ULDC.64 UR10, c[0x0][0x640] ;  /* 0x00019000000a7ab9 */ /* 0x000fc60000000a00 */
[----:B------:R-:W-:Y:S02]  /*17ac0*/  IADD3.X R2, RZ, ~R2, RZ, P0, !PT ;  /* 0x80000002ff027210 */ /* 0x000fe400007fe4ff */
[----:B------:R-:W-:-:S03]  /*17ad0*/  ISETP.NE.U32.AND P0, PT, RZ, UR10, PT ;  /* 0x0000000aff007c0c */ /* 0x000fc6000bf05070 */
[----:B------:R-:W-:Y:S01]  /*17ae0*/  IMAD R2, R2, UR8, RZ ;  /* 0x0000000802027c24 */ /* 0x000fe2000f8e02ff */
[----:B------:R-:W-:-:S03]  /*17af0*/  ISETP.NE.AND.EX P0, PT, RZ, UR11, PT, P0 ;  /* 0x0000000bff007c0c */ /* 0x000fc6000bf05300 */
[----:B------:R-:W-:Y:S02]  /*17b00*/  IMAD R5, R11, UR9, R2 ;  /* 0x000000090b057c24 */ /* 0x000fe4000f8e0202 */
[----:B------:R-:W-:-:S04]  /*17b10*/  IMAD.MOV.U32 R2, RZ, RZ, R13 ;  /* 0x000000ffff027224 */ /* 0x000fc800078e000d */
[----:B------:R-:W-:Y:S01]  /*17b20*/  IMAD.WIDE.U32 R2, R11, UR8, R2 ;  /* 0x000000080b027c25 */ /* 0x000fe2000f8e0002 */
[----:B------:R-:W-:-:S03]  /*17b30*/  ULDC UR8, c[0x0][0x618] ;  /* 0x0001860000087ab9 */ /* 0x000fc60000000800 */
[----:B------:R-:W-:-:S05]  /*17b40*/  IMAD.IADD R3, R3, 0x1, R5 ;  /* 0x0000000103037824 */ /* 0x000fca00078e0205 */
[--C-:B------:R-:W-:Y:S02]  /*17b50*/  SHF.R.U64 R11, R2, UR8, R3.reuse ;  /* 0x00000008020b7c19 */ /* 0x100fe40008001203 */
[----:B------:R-:W-:Y:S01]  /*17b60*/  SHF.R.U32.HI R2, RZ, UR8, R3 ;  /* 0x00000008ff027c19 */ /* 0x000fe20008011603 */
[----:B------:R-:W-:-:S03]  /*17b70*/  ULDC UR8, c[0x0][0x608] ;  /* 0x0001820000087ab9 */ /* 0x000fc60000000800 */
[--C-:B------:R-:W-:Y:S02]  /*17b80*/  SHF.R.U32.HI R3, RZ, UR8, R2.reuse ;  /* 0x00000008ff037c19 */ /* 0x100fe40008011602 */
[----:B------:R-:W-:Y:S01]  /*17b90*/  SHF.R.U64 R12, R11, UR8, R2 ;  /* 0x000000080b0c7c19 */ /* 0x000fe20008001202 */
[----:B------:R-:W-:Y:S02]  /*17ba0*/  ULDC UR8, c[0x0][0x658] ;  /* 0x0001960000087ab9 */ /* 0x000fe40000000800 */
[--C-:B------:R-:W-:Y:S02]  /*17bb0*/  SHF.R.U32.HI R15, RZ, UR8, R3.reuse ;  /* 0x00000008ff0f7c19 */ /* 0x100fe40008011603 */
[----:B------:R-:W-:-:S03]  /*17bc0*/  SHF.R.U64 R13, R12, UR8, R3 ;  /* 0x000000080c0d7c19 */ /* 0x000fc60008001203 */
[----:B------:R-:W-:Y:S01]  /*17bd0*/  IMAD.MOV.U32 R3, RZ, RZ, R15 ;  /* 0x000000ffff037224 */ /* 0x000fe200078e000f */
[----:B------:R-:W-:Y:S01]  /*17be0*/  MOV R2, R13 ;  /* 0x0000000d00027202 */ /* 0x000fe20000000f00 */
[----:B------:R-:W-:Y:S06]  /*17bf0*/  @!P0 BRA `(.L_x_560) ;  /* 0x0000000000288947 */ /* 0x000fec0003800000 */
[----:B------:R-:W-:Y:S02]  /*17c00*/  ULDC UR8, c[0x0][0x64c] ;  /* 0x0001930000087ab9 */ /* 0x000fe40000000800 */
[----:B------:R-:W-:-:S05]  /*17c10*/  IADD3 R3, P0, R13, UR8, RZ ;  /* 0x000000080d037c10 */ /* 0x000fca000ff1e0ff */
[----:B------:R-:W-:-:S04]  /*17c20*/  IMAD.X R15, RZ, RZ, R15, P0 ;  /* 0x000000ffff0f7224 */ /* 0x000fc800000e060f */
[----:B------:R-:W-:-:S04]  /*17c30*/  IMAD.WIDE.U32 R4, R15, UR10, RZ ;  /* 0x0000000a0f047c25 */ /* 0x000fc8000f8e00ff */
[----:B------:R-:W-:-:S04]  /*17c40*/  IMAD.WIDE.U32 R4, P0, R3, UR11, R4 ;  /* 0x0000000b03047c25 */ /* 0x000fc8000f800004 */
[----:B------:R-:W-:Y:S01]  /*17c50*/  IMAD.WIDE.U32 R2, R3, UR10, RZ ;  /* 0x0000000a03027c25 */ /* 0x000fe2000f8e00ff */
[----:B------:R-:W-:-:S04]  /*17c60*/  MOV R2, R5 ;  /* 0x0000000500027202 */ /* 0x000fc80000000f00 */
[----:B------:R-:W-:Y:S01]  /*17c70*/  IADD3 RZ, P1, R3, R4, RZ ;  /* 0x0000000403ff7210 */ /* 0x000fe20007f3e0ff */
[----:B------:R-:W-:-:S04]  /*17c80*/  IMAD.X R3, RZ, RZ, RZ, P0 ;  /* 0x000000ffff037224 */ /* 0x000fc800000e06ff */
[----:B------:R-:W-:-:S08]  /*17c90*/  IMAD.WIDE.U32.X R2, R15, UR11, R2, P1 ;  /* 0x0000000b0f027c25 */ /* 0x000fd000088e0402 */
.L_x_560:
[----:B------:R-:W-:Y:S01]  /*17ca0*/  ULDC UR8, c[0x0][0x648] ;  /* 0x0001920000087ab9 */ /* 0x000fe20000000800 */
[----:B------:R-:W-:Y:S01]  /*17cb0*/  LOP3.LUT R12, R12, UR6, RZ, 0xc0, !PT ;  /* 0x000000060c0c7c12 */ /* 0x000fe2000f8ec0ff */
[----:B------:R-:W-:Y:S01]  /*17cc0*/  UISETP.NE.AND UP0, UPT, UR45, URZ, UPT ;  /* 0x0000003f2d00728c */ /* 0x000fe2000bf05270 */
[----:B------:R-:W-:Y:S01]  /*17cd0*/  SHF.R.U64 R3, R2, UR8, R3 ;  /* 0x0000000802037c19 */ /* 0x000fe20008001203 */
[----:B------:R-:W-:Y:S01]  /*17ce0*/  ULDC UR8, c[0x0][0x638] ;  /* 0x00018e0000087ab9 */ /* 0x000fe20000000800 */
[----:B------:R-:W-:-:S03]  /*17cf0*/  IMAD.MOV.U32 R4, RZ, RZ, 0x1 ;  /* 0x00000001ff047424 */ /* 0x000fc600078e00ff */
[----:B------:R-:W-:Y:S01]  /*17d00*/  IMAD.MOV R2, RZ, RZ, -R3 ;  /* 0x000000ffff027224 */ /* 0x000fe200078e0a03 */
[----:B------:R-:W-:Y:S01]  /*17d10*/  PLOP3.LUT P0, PT, PT, PT, UP0, 0x40, 0x0 ;  /* 0x000000000000781c */ /* 0x000fe20003f0e808 */
[----:B------:R-:W-:Y:S01]  /*17d20*/  IMAD R5, R3, UR5, R12 ;  /* 0x0000000503057c24 */ /* 0x000fe2000f8e020c */
[----:B------:R-:W-:Y:S01]  /*17d30*/  PLOP3.LUT P1, PT, PT, PT, UP0, 0x40, 0x0 ;  /* 0x000000000000781c */ /* 0x000fe20003f2e808 */
[----:B------:R-:W-:Y:S01]  /*17d40*/  IMAD R13, R2, UR8, R13 ;  /* 0x00000008020d7c24 */ /* 0x000fe2000f8e020d */
[----:B------:R-:W-:Y:S01]  /*17d50*/  ULDC UR8, c[0x0][0x610] ;  /* 0x0001840000087ab9 */ /* 0x000fe20000000800 */
[----:B------:R-:W-:Y:S01]  /*17d60*/  LOP3.LUT R2, R11, UR4, RZ, 0xc0, !PT ;  /* 0x000000040b027c12 */ /* 0x000fe2000f8ec0ff */
[----:B------:R-:W-:Y:S01]  /*17d70*/  IMAD R8, R5, UR8, R8 ;  /* 0x0000000805087c24 */ /* 0x000fe2000f8e0208 */
[----:B------:R-:W-:-:S03]  /*17d80*/  ULDC UR8, c[0x0][0x600] ;  /* 0x0001800000087ab9 */ /* 0x000fc60000000800 */
[----:B------:R-:W-:-:S05]  /*17d90*/  IMAD R13, R13, UR8, R2 ;  /* 0x000000080d0d7c24 */ /* 0x000fca000f8e0202 */
[----:B------:R-:W-:Y:S02]  /*17da0*/  SEL R2, R13, R8, P0 ;  /* 0x000000080d027207 */ /* 0x000fe40000000000 */
[----:B------:R-:W-:-:S07]  /*17db0*/  SEL R3, R8, R13, P1 ;  /* 0x0000000d08037207 */ /* 0x000fce0000800000 */
.L_x_558:
[----:B------:R-:W-:Y:S05]  /*17dc0*/  BSYNC B1 ;  /* 0x0000000000017941 */ /* 0x000fea0003800000 */
.L_x_557:
[----:B------:R-:W-:-:S13]  /*17dd0*/  LOP3.LUT P0, RZ, R4, 0xff, RZ, 0xc0, !PT ;  /* 0x000000ff04ff7812 */ /* 0x000fda000780c0ff */
[----:B------:R-:W-:Y:S05]  /*17de0*/  @P0 BRA `(.L_x_561) ;  /* 0xfffffff000fc0947 */ /* 0x000fea000383ffff */
[----:B------:R-:W-:Y:S05]  /*17df0*/  BSYNC B0 ;  /* 0x0000000000007941 */ /* 0x000fea0003800000 */
.L_x_550:
[----:B------:R-:W-:-:S03]  /*17e00*/  UMOV UR8, 0xffffffff ;  /* 0xffffffff00087882 */ /* 0x000fc60000000000 */
[----:B------:R-:W-:Y:S05]  /*17e10*/  BRA.DIV UR8, `(.L_x_562) ;  /* 0x0000000608847947 */ /* 0x000fea000b800000 */
[----:B------:R-:W-:-:S13]  /*17e20*/  ELECT P6, URZ, PT ;  /* 0x00000000003f782f */ /* 0x000fda00038c0000 */
.L_x_579:
[----:B------:R-:W-:Y:S04]  /*17e30*/  BSSY B0, `(.L_x_563) ;  /* 0x0000047000007945 */ /* 0x000fe80003800000 */
[----:B------:R-:W-:Y:S05]  /*17e40*/  @!P6 BRA `(.L_x_564) ;  /* 0x000000040014e947 */ /* 0x000fea0003800000 */
[----:B------:R-:W-:-:S04]  /*17e50*/  ULOP3.LUT UR8, UR40, 0x2, URZ, 0xfc, !UPT ;  /* 0x0000000228087892 */ /* 0x000fc8000f8efc3f */
[----:B------:R-:W-:-:S06]  /*17e60*/  UISETP.NE.AND UP0, UPT, UR8, 0x3, UPT ;  /* 0x000000030800788c */ /* 0x000fcc000bf05270 */
[----:B------:R-:W-:-:S13]  /*17e70*/  PLOP3.LUT P0, PT, PT, PT, UP0, 0x80, 0x0 ;  /* 0x000000000000781c */ /* 0x000fda0003f0f008 */
[----:B------:R-:W-:Y:S05]  /*17e80*/  @!P0 BRA `(.L_x_565) ;  /* 0x0000000000048947 */ /* 0x000fea0003800000 */
[----:B------:R-:W-:Y:S01]  /*17e90*/  BPT.TRAP 0x1 ;  /* 0x000000040000795c */ /* 0x000fe20000300000 */
.L_x_565:
[----:B------:R-:W0:Y:S01]  /*17ea0*/  S2R R3, SR_CgaCtaId ;  /* 0x0000000000037919 */ /* 0x000e220000008800 */
[----:B------:R-:W-:-:S04]  /*17eb0*/  MOV R0, 0x400 ;  /* 0x0000040000007802 */ /* 0x000fc80000000f00 */
[----:B0-----:R-:W-:Y:S02]  /*17ec0*/  LEA R3, R3, R0, 0x18 ;  /* 0x0000000003037211 */ /* 0x001fe400078ec0ff */
[----:B------:R-:W-:-:S03]  /*17ed0*/  SHF.L.U32 R0, R7, 0x1f, RZ ;  /* 0x0000001f07007819 */ /* 0x000fc600000006ff */
[----:B------:R-:W-:-:S05]  /*17ee0*/  VIADD R3, R3, 0x38 ;  /* 0x0000003803037836 */ /* 0x000fca0000000000 */
[----:B------:R-:W-:-:S04]  /*17ef0*/  LEA R5, R6, R3, 0x3 ;  /* 0x0000000306057211 */ /* 0x000fc800078e18ff */
[----:B------:R-:W0:Y:S02]  /*17f00*/  SYNCS.PHASECHK.TRANS64.TRYWAIT P0, [R5+URZ], R0 ;  /* 0x00000000050075a7 */ /* 0x000e24000800017f */
[----:B0-----:R-:W-:Y:S05]  /*17f10*/  @!P0 BRA `(.L_x_566) ;  /* 0x0000000400648947 */ /* 0x001fea0003800000 */
.L_x_580:
[----:B------:R-:W-:-:S05]  /*17f20*/  VIADD R6, R6, 0x1 ;  /* 0x0000000106067836 */ /* 0x000fca0000000000 */
[----:B------:R-:W-:-:S04]  /*17f30*/  ISETP.NE.AND P0, PT, R6, 0x7, PT ;  /* 0x000000070600780c */ /* 0x000fc80003f05270 */
[----:B0-----:R-:W-:Y:S02]  /*17f40*/  SEL R0, RZ, 0x1, P0 ;  /* 0x00000001ff007807 */ /* 0x001fe40000000000 */
[----:B------:R-:W-:Y:S02]  /*17f50*/  SEL R6, R6, RZ, P0 ;  /* 0x000000ff06067207 */ /* 0x000fe40000000000 */
[----:B------:R-:W-:-:S03]  /*17f60*/  LOP3.LUT R7, R7, R0, RZ, 0x3c, !PT ;  /* 0x0000000007077212 */ /* 0x000fc600078e3cff */
[----:B------:R-:W-:Y:S01]  /*17f70*/  IMAD R5, R6, 0x8, R3 ;  /* 0x0000000806057824 */ /* 0x000fe200078e0203 */
[----:B------:R-:W-:-:S04]  /*17f80*/  SHF.L.U32 R0, R7, 0x1f, RZ ;  /* 0x0000001f07007819 */ /* 0x000fc800000006ff */
[----:B------:R-:W0:Y:S02]  /*17f90*/  SYNCS.PHASECHK.TRANS64.TRYWAIT P0, [R5+URZ], R0 ;  /* 0x00000000050075a7 */ /* 0x000e24000800017f */
[----:B0-----:R-:W-:Y:S05]  /*17fa0*/  @!P0 BRA `(.L_x_567) ;  /* 0x0000000400548947 */ /* 0x001fea0003800000 */
.L_x_581:
[----:B0-----:R-:W-:-:S05]  /*17fb0*/  VIADD R0, R6, 0x1 ;  /* 0x0000000106007836 */ /* 0x001fca0000000000 */
[----:B------:R-:W-:-:S04]  /*17fc0*/  ISETP.NE.AND P0, PT, R0, 0x7, PT ;  /* 0x000000070000780c */ /* 0x000fc80003f05270 */
[----:B------:R-:W-:Y:S02]  /*17fd0*/  SEL R2, RZ, 0x1, P0 ;  /* 0x00000001ff027807 */ /* 0x000fe40000000000 */
[----:B------:R-:W-:Y:S02]  /*17fe0*/  SEL R4, R0, RZ, P0 ;  /* 0x000000ff00047207 */ /* 0x000fe40000000000 */
[----:B------:R-:W-:Y:S02]  /*17ff0*/  LOP3.LUT R7, R7, R2, RZ, 0x3c, !PT ;  /* 0x0000000207077212 */ /* 0x000fe400078e3cff */
[----:B------:R-:W-:Y:S02]  /*18000*/  LEA R5, R4, R3, 0x3 ;  /* 0x0000000304057211 */ /* 0x000fe400078e18ff */
[----:B------:R-:W-:-:S04]  /*18010*/  SHF.L.U32 R0, R7, 0x1f, RZ ;  /* 0x0000001f07007819 */ /* 0x000fc800000006ff */
[----:B------:R-:W0:Y:S02]  /*18020*/  SYNCS.PHASECHK.TRANS64.TRYWAIT P0, [R5+URZ], R0 ;  /* 0x00000000050075a7 */ /* 0x000e24000800017f */
[----:B0-----:R-:W-:Y:S05]  /*18030*/  @!P0 BRA `(.L_x_568) ;  /* 0x0000000400448947 */ /* 0x001fea0003800000 */
.L_x_582:
[----:B0-----:R-:W-:-:S05]  /*18040*/  VIADD R0, R4, 0x1 ;  /* 0x0000000104007836 */ /* 0x001fca0000000000 */
[----:B------:R-:W-:-:S04]  /*18050*/  ISETP.NE.AND P0, PT, R0, 0x7, PT ;  /* 0x000000070000780c */ /* 0x000fc80003f05270 */
[----:B------:R-:W-:Y:S02]  /*18060*/  SEL R2, RZ, 0x1, P0 ;  /* 0x00000001ff027807 */ /* 0x000fe40000000000 */
[----:B------:R-:W-:Y:S02]  /*18070*/  SEL R4, R0, RZ, P0 ;  /* 0x000000ff00047207 */ /* 0x000fe40000000000 */
[----:B------:R-:W-:-:S03]  /*18080*/  LOP3.LUT R7, R7, R2, RZ, 0x3c, !PT ;  /* 0x0000000207077212 */ /* 0x000fc600078e3cff */
[----:B------:R-:W-:Y:S01]  /*18090*/  IMAD R5, R4, 0x8, R3 ;  /* 0x0000000804057824 */ /* 0x000fe200078e0203 */
[----:B------:R-:W-:-:S04]  /*180a0*/  SHF.L.U32 R0, R7, 0x1f, RZ ;  /* 0x0000001f07007819 */ /* 0x000fc800000006ff */
[----:B------:R-:W0:Y:S02]  /*180b0*/  SYNCS.PHASECHK.TRANS64.TRYWAIT P0, [R5+URZ], R0 ;  /* 0x00000000050075a7 */ /* 0x000e24000800017f */
[----:B0-----:R-:W-:Y:S05]  /*180c0*/  @!P0 BRA `(.L_x_569) ;  /* 0x0000000400348947 */ /* 0x001fea0003800000 */
.L_x_583:
        /* <DEDUP_REMOVED lines=9> */
.L_x_584:
        /* <DEDUP_REMOVED lines=9> */
.L_x_585:
[----:B0-----:R-:W-:-:S05]  /*181f0*/  VIADD R0, R4, 0x1 ;  /* 0x0000000104007836 */ /* 0x001fca0000000000 */
[----:B------:R-:W-:-:S04]  /*18200*/  ISETP.NE.AND P0, PT, R0, 0x7, PT ;  /* 0x000000070000780c */ /* 0x000fc80003f05270 */
[----:B------:R-:W-:Y:S02]  /*18210*/  SEL R2, RZ, 0x1, P0 ;  /* 0x00000001ff027807 */ /* 0x000fe40000000000 */
[----:B------:R-:W-:Y:S02]  /*18220*/  SEL R0, R0, RZ, P0 ;  /* 0x000000ff00007207 */ /* 0x000fe40000000000 */
[----:B------:R-:W-:Y:S02]  /*18230*/  LOP3.LUT R2, R7, R2, RZ, 0x3c, !PT ;  /* 0x0000000207027212 */ /* 0x000fe400078e3cff */
[----:B------:R-:W-:Y:S02]  /*18240*/  LEA R3, R0, R3, 0x3 ;  /* 0x0000000300037211 */ /* 0x000fe400078e18ff */
[----:B------:R-:W-:-:S07]  /*18250*/  SHF.L.U32 R0, R2, 0x1f, RZ ;  /* 0x0000001f02007819 */ /* 0x000fce00000006ff */
.L_x_572:
[----:B0-----:R0:W1:Y:S02]  /*18260*/  SYNCS.PHASECHK.TRANS64.TRYWAIT P0, [R3+URZ], R0 ;  /* 0x00000000030075a7 */ /* 0x001064000800017f */
[----:B-1----:R-:W-:Y:S05]  /*18270*/  @!P0 NANOSLEEP.SYNCS 0x989680 ;  /* 0x009896800000895d */ /* 0x002fea0003900000 */
[----:B------:R-:W1:Y:S02]  /*18280*/  @!P0 SYNCS.PHASECHK.TRANS64 P0, [R3+URZ], R0 ;  /* 0x00000000030085a7 */ /* 0x000e64000800007f */
[----:B-1----:R-:W-:Y:S05]  /*18290*/  @!P0 BRA `(.L_x_572) ;  /* 0xfffffffc00f08947 */ /* 0x002fea000383ffff */
.L_x_564:
[----:B------:R-:W-:Y:S05]  /*182a0*/  BSYNC B0 ;  /* 0x0000000000007941 */ /* 0x000fea0003800000 */
.L_x_563:
[----:B------:R-:W-:Y:S05]  /*182b0*/  EXIT ;  /* 0x000000000000794d */ /* 0x000fea0003800000 */
.L_x_21:
[----:B-1----:R1:W2:Y:S02]  /*182c0*/  SYNCS.PHASECHK.TRANS64.TRYWAIT P1, [R4+URZ], R3 ;  /* 0x00000003040075a7 */ /* 0x0022a4000802017f */
[----:B--2---:R-:W-:Y:S05]  /*182d0*/  @!P1 NANOSLEEP.SYNCS 0x989680 ;  /* 0x009896800000995d */ /* 0x004fea0003900000 */
[----:B------:R-:W2:Y:S02]  /*182e0*/  @!P1 SYNCS.PHASECHK.TRANS64 P1, [R4+URZ], R3 ;  /* 0x00000003040095a7 */ /* 0x000ea4000802007f */
[----:B--2---:R-:W-:Y:S05]  /*182f0*/  @!P1 BRA `(.L_x_21) ;  /* 0xfffffffc00f09947 */ /* 0x004fea000383ffff */
[----:B------:R-:W-:Y:S05]  /*18300*/  BRA `(.L_x_20) ;  /* 0xfffffe9000f87947 */ /* 0x000fea000383ffff */
.L_x_26:
[----:B-1----:R1:W2:Y:S02]  /*18310*/  SYNCS.PHASECHK.TRANS64.TRYWAIT P1, [R5+URZ], R6 ;  /* 0x00000006050075a7 */ /* 0x0022a4000802017f */
[----:B--2---:R-:W-:Y:S05]  /*18320*/  @!P1 NANOSLEEP.SYNCS 0x989680 ;  /* 0x009896800000995d */ /* 0x004fea0003900000 */
[----:B------:R-:W2:Y:S02]  /*18330*/  @!P1 SYNCS.PHASECHK.TRANS64 P1, [R5+URZ], R6 ;  /* 0x00000006050095a7 */ /* 0x000ea4000802007f */
[----:B--2---:R-:W-:Y:S05]  /*18340*/  @!P1 BRA `(.L_x_26) ;  /* 0xfffffffc00f09947 */ /* 0x004fea000383ffff */
[----:B------:R-:W-:Y:S05]  /*18350*/  BRA `(.L_x_25) ;  /* 0xfffffea800587947 */ /* 0x000fea000383ffff */
.L_x_551:
[----:B------:R-:W-:Y:S01]  /*18360*/  BSSY B1, `(.L_x_573) ;  /* 0x0000006000017945 */ /* 0x000fe20003800000 */
[----:B------:R-:W-:-:S07]  /*18370*/  IMAD.MOV.U32 R15, RZ, RZ, -0x1 ;  /* 0xffffffffff0f7424 */ /* 0x000fce00078e00ff */
[----:B------:R-:W-:Y:S05]  /*18380*/  WARPSYNC.COLLECTIVE R15, `(.L_x_574) ;  /* 0x000000000f0c7348 */ /* 0x000fea0003c00000 */
[----:B------:R-:W-:Y:S02]  /*18390*/  ELECT P6, UR62, PT ;  /* 0x00000000003e782f */ /* 0x000fe400038c0000 */
[----:B------:R-:W-:Y:S01]  /*183a0*/  MOV R14, UR62 ;  /* 0x0000003e000e7c02 */ /* 0x000fe20008000f00 */
[----:B------:R-:W-:Y:S10]  /*183b0*/  ENDCOLLECTIVE ;  /* 0x000000000000791b */ /* 0x000ff40003800000 */
.L_x_574:
[----:B------:R-:W-:Y:S05]  /*183c0*/  BSYNC B1 ;  /* 0x0000000000017941 */ /* 0x000fea0003800000 */
.L_x_573:
[----:B------:R-:W-:Y:S05]  /*183d0*/  BRA `(.L_x_575) ;  /* 0xffffffec008c7947 */ /* 0x000fea000383ffff */
.L_x_554:
[----:B0-----:R0:W2:Y:S02]  /*183e0*/  SYNCS.PHASECHK.TRANS64.TRYWAIT P0, [R8+URZ+0x38], R11 ;  /* 0x0000380b080075a7 */ /* 0x0010a4000800017f */
[----:B--2---:R-:W-:Y:S05]  /*183f0*/  @!P0 NANOSLEEP.SYNCS 0x989680 ;  /* 0x009896800000895d */ /* 0x004fea0003900000 */
[----:B------:R-:W2:Y:S02]  /*18400*/  @!P0 SYNCS.PHASECHK.TRANS64 P0, [R8+URZ+0x38], R11 ;  /* 0x0000380b080085a7 */ /* 0x000ea4000800007f */
[----:B--2---:R-:W-:Y:S05]  /*18410*/  @!P0 BRA `(.L_x_554) ;  /* 0xfffffffc00f08947 */ /* 0x004fea000383ffff */
[----:B------:R-:W-:Y:S05]  /*18420*/  BRA `(.L_x_576) ;  /* 0xffffffec00d07947 */ /* 0x000fea000383ffff */
.L_x_562:
[----:B------:R-:W-:Y:S01]  /*18430*/  BSSY B0, `(.L_x_577) ;  /* 0x0000006000007945 */ /* 0x000fe20003800000 */
[----:B------:R-:W-:-:S07]  /*18440*/  IMAD.MOV.U32 R15, RZ, RZ, -0x1 ;  /* 0xffffffffff0f7424 */ /* 0x000fce00078e00ff */
[----:B------:R-:W-:Y:S05]  /*18450*/  WARPSYNC.COLLECTIVE R15, `(.L_x_578) ;  /* 0x000000000f0c7348 */ /* 0x000fea0003c00000 */
[----:B------:R-:W-:Y:S02]  /*18460*/  ELECT P6, UR62, PT ;  /* 0x00000000003e782f */ /* 0x000fe400038c0000 */
[----:B------:R-:W-:Y:S01]  /*18470*/  MOV R14, UR62 ;  /* 0x0000003e000e7c02 */ /* 0x000fe20008000f00 */
[----:B------:R-:W-:Y:S10]  /*18480*/  ENDCOLLECTIVE ;  /* 0x000000000000791b */ /* 0x000ff40003800000 */
.L_x_578:
[----:B------:R-:W-:Y:S05]  /*18490*/  BSYNC B0 ;  /* 0x0000000000007941 */ /* 0x000fea0003800000 */
.L_x_577:
[----:B------:R-:W-:Y:S05]  /*184a0*/  BRA `(.L_x_579) ;  /* 0xfffffff800607947 */ /* 0x000fea000383ffff */
.L_x_566:
[----:B0-----:R0:W1:Y:S02]  /*184b0*/  SYNCS.PHASECHK.TRANS64.TRYWAIT P0, [R5+URZ], R0 ;  /* 0x00000000050075a7 */ /* 0x001064000800017f */
[----:B-1----:R-:W-:Y:S05]  /*184c0*/  @!P0 NANOSLEEP.SYNCS 0x989680 ;  /* 0x009896800000895d */ /* 0x002fea0003900000 */
[----:B------:R-:W1:Y:S02]  /*184d0*/  @!P0 SYNCS.PHASECHK.TRANS64 P0, [R5+URZ], R0 ;  /* 0x00000000050085a7 */ /* 0x000e64000800007f */
[----:B-1----:R-:W-:Y:S05]  /*184e0*/  @!P0 BRA `(.L_x_566) ;  /* 0xfffffffc00f08947 */ /* 0x002fea000383ffff */
[----:B------:R-:W-:Y:S05]  /*184f0*/  BRA `(.L_x_580) ;  /* 0xfffffff800887947 */ /* 0x000fea000383ffff */
.L_x_567:
[----:B0-----:R0:W1:Y:S02]  /*18500*/  SYNCS.PHASECHK.TRANS64.TRYWAIT P0, [R5+URZ], R0 ;  /* 0x00000000050075a7 */ /* 0x001064000800017f */
[----:B-1----:R-:W-:Y:S05]  /*18510*/  @!P0 NANOSLEEP.SYNCS 0x989680 ;  /* 0x009896800000895d */ /* 0x002fea0003900000 */
[----:B------:R-:W1:Y:S02]  /*18520*/  @!P0 SYNCS.PHASECHK.TRANS64 P0, [R5+URZ], R0 ;  /* 0x00000000050085a7 */ /* 0x000e64000800007f */
[----:B-1----:R-:W-:Y:S05]  /*18530*/  @!P0 BRA `(.L_x_567) ;  /* 0xfffffffc00f08947 */ /* 0x002fea000383ffff */
[----:B------:R-:W-:Y:S05]  /*18540*/  BRA `(.L_x_581) ;  /* 0xfffffff800987947 */ /* 0x000fea000383ffff */
.L_x_568:
[----:B0-----:R0:W1:Y:S02]  /*18550*/  SYNCS.PHASECHK.TRANS64.TRYWAIT P0, [R5+URZ], R0 ;  /* 0x00000000050075a7 */ /* 0x001064000800017f */
[----:B-1----:R-:W-:Y:S05]  /*18560*/  @!P0 NANOSLEEP.SYNCS 0x989680 ;  /* 0x009896800000895d */ /* 0x002fea0003900000 */
[----:B------:R-:W1:Y:S02]  /*18570*/  @!P0 SYNCS.PHASECHK.TRANS64 P0, [R5+URZ], R0 ;  /* 0x00000000050085a7 */ /* 0x000e64000800007f */
[----:B-1----:R-:W-:Y:S05]  /*18580*/  @!P0 BRA `(.L_x_568) ;  /* 0xfffffffc00f08947 */ /* 0x002fea000383ffff */
[----:B------:R-:W-:Y:S05]  /*18590*/  BRA `(.L_x_582) ;  /* 0xfffffff800a87947 */ /* 0x000fea000383ffff */
.L_x_569:
[----:B0-----:R0:W1:Y:S02]  /*185a0*/  SYNCS.PHASECHK.TRANS64.TRYWAIT P0, [R5+URZ], R0 ;  /* 0x00000000050075a7 */ /* 0x001064000800017f */
[----:B-1----:R-:W-:Y:S05]  /*185b0*/  @!P0 NANOSLEEP.SYNCS 0x989680 ;  /* 0x009896800000895d */ /* 0x002fea0003900000 */
[----:B------:R-:W1:Y:S02]  /*185c0*/  @!P0 SYNCS.PHASECHK.TRANS64 P0, [R5+URZ], R0 ;  /* 0x00000000050085a7 */ /* 0x000e64000800007f */
[----:B-1----:R-:W-:Y:S05]  /*185d0*/  @!P0 BRA `(.L_x_569) ;  /* 0xfffffffc00f08947 */ /* 0x002fea000383ffff */
[----:B------:R-:W-:Y:S05]  /*185e0*/  BRA `(.L_x_583) ;  /* 0xfffffff800b87947 */ /* 0x000fea000383ffff */
.L_x_570:
[----:B0-----:R0:W1:Y:S02]  /*185f0*/  SYNCS.PHASECHK.TRANS64.TRYWAIT P0, [R5+URZ], R0 ;  /* 0x00000000050075a7 */ /* 0x001064000800017f */
[----:B-1----:R-:W-:Y:S05]  /*18600*/  @!P0 NANOSLEEP.SYNCS 0x989680 ;  /* 0x009896800000895d */ /* 0x002fea0003900000 */
[----:B------:R-:W1:Y:S02]  /*18610*/  @!P0 SYNCS.PHASECHK.TRANS64 P0, [R5+URZ], R0 ;  /* 0x00000000050085a7 */ /* 0x000e64000800007f */
[----:B-1----:R-:W-:Y:S05]  /*18620*/  @!P0 BRA `(.L_x_570) ;  /* 0xfffffffc00f08947 */ /* 0x002fea000383ffff */
[----:B------:R-:W-:Y:S05]  /*18630*/  BRA `(.L_x_584) ;  /* 0xfffffff800c87947 */ /* 0x000fea000383ffff */
.L_x_571:
[----:B0-----:R0:W1:Y:S02]  /*18640*/  SYNCS.PHASECHK.TRANS64.TRYWAIT P0, [R5+URZ], R0 ;  /* 0x00000000050075a7 */ /* 0x001064000800017f */
[----:B-1----:R-:W-:Y:S05]  /*18650*/  @!P0 NANOSLEEP.SYNCS 0x989680 ;  /* 0x009896800000895d */ /* 0x002fea0003900000 */
[----:B------:R-:W1:Y:S02]  /*18660*/  @!P0 SYNCS.PHASECHK.TRANS64 P0, [R5+URZ], R0 ;  /* 0x00000000050085a7 */ /* 0x000e64000800007f */
[----:B-1----:R-:W-:Y:S05]  /*18670*/  @!P0 BRA `(.L_x_571) ;  /* 0xfffffffc00f08947 */ /* 0x002fea000383ffff */
[----:B------:R-:W-:Y:S05]  /*18680*/  BRA `(.L_x_585) ;  /* 0xfffffff800d87947 */ /* 0x000fea000383ffff */
.L_x_586:
[----:B------:R-:W-:-:S00]  /*18690*/  BRA `(.L_x_586) ;  /* 0xfffffffc00fc7947 */ /* 0x000fc0000383ffff */
[----:B------:R-:W-:-:S00]  /*186a0*/  NOP ;  /* 0x0000000000007918 */ /* 0x000fc00000000000 */
        /* <DEDUP_REMOVED lines=13> */
.L_x_587:


//--------------------- .nv.global.init           --------------------------
	.section	.nv.global.init,"aw",@progbits
.nv.global.init:
	.type		$str$22,@object
	.size		$str$22,($str$23 - $str$22)
$str$22:
        /*0000*/ 	.byte	0x6b, 0x5f, 0x74, 0x69, 0x6c, 0x65, 0x5f, 0x63, 0x6f, 0x75, 0x6e, 0x74, 0x20, 0x3e, 0x3d, 0x20
        /*0010*/ 	.byte	0x31, 0x00
	.type		$str$23,@object
	.size		$str$23,(__unnamed_1 - $str$23)
$str$23:
        /*0012*/ 	.byte	0x2f, 0x74, 0x6d, 0x70, 0x2f, 0x63, 0x75, 0x74, 0x6c, 0x61, 0x73, 0x73, 0x5f, 0x73, 0x77, 0x65
        /*0022*/ 	.byte	0x65, 0x70, 0x5f, 0x73, 0x72, 0x63, 0x2f, 0x69, 0x6e, 0x63, 0x6c, 0x75, 0x64, 0x65, 0x2f, 0x63
        /*0032*/ 	.byte	0x75, 0x74, 0x6c, 0x61, 0x73, 0x73, 0x2f, 0x67, 0x65, 0x6d, 0x6d, 0x2f, 0x63, 0x6f, 0x6c, 0x6c
        /*0042*/ 	.byte	0x65, 0x63, 0x74, 0x69, 0x76, 0x65, 0x2f, 0x73, 0x6d, 0x39, 0x30, 0x5f, 0x6d, 0x6d, 0x61, 0x5f
        /*0052*/ 	.byte	0x74, 0x6d, 0x61, 0x5f, 0x67, 0x6d, 0x6d, 0x61, 0x5f, 0x73, 0x73, 0x5f, 0x77, 0x61, 0x72, 0x70
        /*0062*/ 	.byte	0x73, 0x70, 0x65, 0x63, 0x69, 0x61, 0x6c, 0x69, 0x7a, 0x65, 0x64, 0x2e, 0x68, 0x70, 0x70, 0x00
	.type		__unnamed_1,@object
	.size		__unnamed_1,(.L_0 - __unnamed_1)
__unnamed_1:
        /* <DEDUP_REMOVED lines=181> */
        /*0bc2*/ 	.byte	0x65, 0x6e, 0x74, 0x69, 0x74, 0x79, 0x5d, 0x00
.L_0:


//--------------------- .nv.shared._ZN7cutlass13device_kernelINS_4gemm6kernel13GemmUniversalIN4cute5tupleIJiiiiEEENS1_10collective13CollectiveMmaINS1_34MainloopSm90TmaGmmaWarpSpecializedILi7ENS5_IJNS4_1CILi1EEENSA_ILi4EEESB_EEENS1_35KernelTmaWarpSpecializedCooperativeEEENS5_IJNSA_ILi256EEESG_NSA_ILi32EEEEEENS_6half_tENS5_IJlSB_lEEESJ_SK_NS4_8TiledMMAINS4_8MMA_AtomIJNS4_4SM904GMMA26MMA_64x256x16_F32F16F16_SSILNSO_5MajorE0ELSQ_0ELNSO_7ScaleInE1ELSR_1EEEEEENS4_6LayoutINS5_IJNSA_ILi2EEESB_SB_EEENS5_IJSB_NSA_ILi0EEESX_EEEEENS5_IJNS4_10UnderscoreES10_S10_EEEEENS4_23SM90_TMA_LOAD_MULTICASTENS4_14ComposedLayoutINS4_7SwizzleILi2ELi4ELi3EEENS4_18smem_ptr_flag_bitsILi16EEENSU_INS5_IJNSA_ILi8EEESH_EEENS5_IJSH_SB_EEEEEEEvNS4_8identityENS4_13SM90_TMA_LOADES1D_vS1E_EENS_8epilogue10collective6detail29Sm90TmaWarpSpecializedAdapterINS1I_15DefaultEpilogueISJ_SK_SK_NS1H_6thread17LinearCombinationISJ_Li1EffLNS1M_9ScaleType4KindE0ELNS_15FloatRoundStyleE2ESJ_EENS1_15EpilogueDefaultEEEEEvvEEEEvNT_6ParamsE --------------------------
	.section	.nv.shared._ZN7cutlass13device_kernelINS_4gemm6kernel13GemmUniversalIN4cute5tupleIJiiiiEEENS1_10collective13CollectiveMmaINS1_34MainloopSm90TmaGmmaWarpSpecializedILi7ENS5_IJNS4_1CILi1EEENSA_ILi4EEESB_EEENS1_35KernelTmaWarpSpecializedCooperativeEEENS5_IJNSA_ILi256EEESG_NSA_ILi32EEEEEENS_6half_tENS5_IJlSB_lEEESJ_SK_NS4_8TiledMMAINS4_8MMA_AtomIJNS4_4SM904GMMA26MMA_64x256x16_F32F16F16_SSILNSO_5MajorE0ELSQ_0ELNSO_7ScaleInE1ELSR_1EEEEEENS4_6LayoutINS5_IJNSA_ILi2EEESB_SB_EEENS5_IJSB_NSA_ILi0EEESX_EEEEENS5_IJNS4_10UnderscoreES10_S10_EEEEENS4_23SM90_TMA_LOAD_MULTICASTENS4_14ComposedLayoutINS4_7SwizzleILi2ELi4ELi3EEENS4_18smem_ptr_flag_bitsILi16EEENSU_INS5_IJNSA_ILi8EEESH_EEENS5_IJSH_SB_EEEEEEEvNS4_8identityENS4_13SM90_TMA_LOADES1D_vS1E_EENS_8epilogue10collective6detail29Sm90TmaWarpSpecializedAdapterINS1I_15DefaultEpilogueISJ_SK_SK_NS1H_6thread17LinearCombinationISJ_Li1EffLNS1M_9ScaleType4KindE0ELNS_15FloatRoundStyleE2ESJ_EENS1_15EpilogueDefaultEEEEEvvEEEEvNT_6ParamsE,"aw",@nobits
	.sectionflags	@""
	.align	16
	.zero		1024


//--------------------- .nv.shared.reserved.0     --------------------------
	.section	.nv.shared.reserved.0,"aw",@nobits
	.weak		__nv_reservedSMEM_offset_0_alias
	.size		__nv_reservedSMEM_offset_0_alias, 0, 0
	.other		__nv_reservedSMEM_offset_0_alias,@"STO_CUDA_RESERVED_SHARED STV_DEFAULT"
__nv_reservedSMEM_offset_0_alias:
	.zero		0


//--------------------- .nv.global                --------------------------
	.section	.nv.global,"aw",@nobits
.nv.global:
	.type		_ZN40_INTERNAL_1978f60a_4_k_cu_47996062_242314cute1_E,@object
	.size		_ZN40_INTERNAL_1978f60a_4_k_cu_47996062_242314cute1_E,(_ZN40_INTERNAL_1978f60a_4_k_cu_47996062_242314cuda3std3__45__cpo6cbeginE - _ZN40_INTERNAL_1978f60a_4_k_cu_47996062_242314cute1_E)
_ZN40_INTERNAL_1978f60a_4_k_cu_47996062_242314cute1_E:
	.zero		1
	.type		_ZN40_INTERNAL_1978f60a_4_k_cu_47996062_242314cuda3std3__45__cpo6cbeginE,@object
	.size		_ZN40_INTERNAL_1978f60a_4_k_cu_47996062_242314cuda3std3__45__cpo6cbeginE,(_ZN40_INTERNAL_1978f60a_4_k_cu_47996062_242314cuda3std3__48in_placeE - _ZN40_INTERNAL_1978f60a_4_k_cu_47996062_242314cuda3std3__45__cpo6cbeginE)
_ZN40_INTERNAL_1978f60a_4_k_cu_47996062_242314cuda3std3__45__cpo6cbeginE:
	.zero		1
	.type		_ZN40_INTERNAL_1978f60a_4_k_cu_47996062_242314cuda3std3__48in_placeE,@object
	.size		_ZN40_INTERNAL_1978f60a_4_k_cu_47996062_242314cuda3std3__48in_placeE,(_ZN40_INTERNAL_1978f60a_4_k_cu_47996062_242314cuda3std6ranges3__45__cpo9iter_moveE - _ZN40_INTERNAL_1978f60a_4_k_cu_47996062_242314cuda3std3__48in_placeE)
_ZN40_INTERNAL_1978f60a_4_k_cu_47996062_242314cuda3std3__48in_placeE:
	.zero		1
	.type		_ZN40_INTERNAL_1978f60a_4_k_cu_47996062_242314cuda3std6ranges3__45__cpo9iter_moveE,@object
	.size		_ZN40_INTERNAL_1978f60a_4_k_cu_47996062_242314cuda3std6ranges3__45__cpo9iter_moveE,(_ZN40_INTERNAL_1978f60a_4_k_cu_47996062_242314cuda3std3__45__cpo5beginE - _ZN40_INTERNAL_1978f60a_4_k_cu_47996062_242314cuda3std6ranges3__45__cpo9iter_moveE)
_ZN40_INTERNAL_1978f60a_4_k_cu_47996062_242314cuda3std6ranges3__45__cpo9iter_moveE:
	.zero		1
	.type		_ZN40_INTERNAL_1978f60a_4_k_cu_47996062_242314cuda3std3__45__cpo5beginE,@object
	.size		_ZN40_INTERNAL_1978f60a_4_k_cu_47996062_242314cuda3std3__45__cpo5beginE,(_ZN40_INTERNAL_1978f60a_4_k_cu_47996062_242314cuda3std3__442_GLOBAL__N__1978f60a_4_k_cu_47996062_242316ignoreE - _ZN40_INTERNAL_1978f60a_4_k_cu_47996062_242314cuda3std3__45__cpo5beginE)
_ZN40_INTERNAL_1978f60a_4_k_cu_47996062_242314cuda3std3__45__cpo5beginE:
	.zero		1
	.type		_ZN40_INTERNAL_1978f60a_4_k_cu_47996062_242314cuda3std3__442_GLOBAL__N__1978f60a_4_k_cu_47996062_242316ignoreE,@object
	.size		_ZN40_INTERNAL_1978f60a_4_k_cu_47996062_242314cuda3std3__442_GLOBAL__N__1978f60a_4_k_cu_47996062_242316ignoreE,(_ZN40_INTERNAL_1978f60a_4_k_cu_47996062_242314cute7productE - _ZN40_INTERNAL_1978f60a_4_k_cu_47996062_242314cuda3std3__442_GLOBAL__N__1978f60a_4_k_cu_47996062_242316ignoreE)
_ZN40_INTERNAL_1978f60a_4_k_cu_47996062_242314cuda3std3__442_GLOBAL__N__1978f60a_4_k_cu_47996062_242316ignoreE:
	.zero		1
	.type		_ZN40_INTERNAL_1978f60a_4_k_cu_47996062_242314cute7productE,@object
	.size		_ZN40_INTERNAL_1978f60a_4_k_cu_47996062_242314cute7productE,(_ZN40_INTERNAL_1978f60a_4_k_cu_47996062_242314cuda3std3__45__cpo3endE - _ZN40_INTERNAL_1978f60a_4_k_cu_47996062_242314cute7productE)
_ZN40_INTERNAL_1978f60a_4_k_cu_47996062_242314cute7productE:
	.zero		1
	.type		_ZN40_INTERNAL_1978f60a_4_k_cu_47996062_242314cuda3std3__45__cpo3endE,@object
	.size		_ZN40_INTERNAL_1978f60a_4_k_cu_47996062_242314cuda3std3__45__cpo3endE,(_ZN40_INTERNAL_1978f60a_4_k_cu_47996062_242314cuda3std3__419piecewise_constructE - _ZN40_INTERNAL_1978f60a_4_k_cu_47996062_242314cuda3std3__45__cpo3endE)
_ZN40_INTERNAL_1978f60a_4_k_cu_47996062_242314cuda3std3__45__cpo3endE:
	.zero		1
	.type		_ZN40_INTERNAL_1978f60a_4_k_cu_47996062_242314cuda3std3__419piecewise_constructE,@object
	.size		_ZN40_INTERNAL_1978f60a_4_k_cu_47996062_242314cuda3std3__419piecewise_constructE,(_ZN40_INTERNAL_1978f60a_4_k_cu_47996062_242314cuda3std3__45__cpo4cendE - _ZN40_INTERNAL_1978f60a_4_k_cu_47996062_242314cuda3std3__419piecewise_constructE)
_ZN40_INTERNAL_1978f60a_4_k_cu_47996062_242314cuda3std3__419piecewise_constructE:
	.zero		1
	.type		_ZN40_INTERNAL_1978f60a_4_k_cu_47996062_242314cuda3std3__45__cpo4cendE,@object
	.size		_ZN40_INTERNAL_1978f60a_4_k_cu_47996062_242314cuda3std3__45__cpo4cendE,(_ZN40_INTERNAL_1978f60a_4_k_cu_47996062_242314cuda3std6ranges3__45__cpo4swapE - _ZN40_INTERNAL_1978f60a_4_k_cu_47996062_242314cuda3std3__45__cpo4cendE)
_ZN40_INTERNAL_1978f60a_4_k_cu_47996062_242314cuda3std3__45__cpo4cendE:
	.zero		1
	.type		_ZN40_INTERNAL_1978f60a_4_k_cu_47996062_242314cuda3std6ranges3__45__cpo4swapE,@object
	.size		_ZN40_INTERNAL_1978f60a_4_k_cu_47996062_242314cuda3std6ranges3__45__cpo4swapE,(.L_8 - _ZN40_INTERNAL_1978f60a_4_k_cu_47996062_242314cuda3std6ranges3__45__cpo4swapE)
_ZN40_INTERNAL_1978f60a_4_k_cu_47996062_242314cuda3std6ranges3__45__cpo4swapE:
	.zero		1
.L_8:


//--------------------- .nv.constant0._ZN7cutlass13device_kernelINS_4gemm6kernel13GemmUniversalIN4cute5tupleIJiiiiEEENS1_10collective13CollectiveMmaINS1_34MainloopSm90TmaGmmaWarpSpecializedILi7ENS5_IJNS4_1CILi1EEENSA_ILi4EEESB_EEENS1_35KernelTmaWarpSpecializedCooperativeEEENS5_IJNSA_ILi256EEESG_NSA_ILi32EEEEEENS_6half_tENS5_IJlSB_lEEESJ_SK_NS4_8TiledMMAINS4_8MMA_AtomIJNS4_4SM904GMMA26MMA_64x256x16_F32F16F16_SSILNSO_5MajorE0ELSQ_0ELNSO_7ScaleInE1ELSR_1EEEEEENS4_6LayoutINS5_IJNSA_ILi2EEESB_SB_EEENS5_IJSB_NSA_ILi0EEESX_EEEEENS5_IJNS4_10UnderscoreES10_S10_EEEEENS4_23SM90_TMA_LOAD_MULTICASTENS4_14ComposedLayoutINS4_7SwizzleILi2ELi4ELi3EEENS4_18smem_ptr_flag_bitsILi16EEENSU_INS5_IJNSA_ILi8EEESH_EEENS5_IJSH_SB_EEEEEEEvNS4_8identityENS4_13SM90_TMA_LOADES1D_vS1E_EENS_8epilogue10collective6detail29Sm90TmaWarpSpecializedAdapterINS1I_15DefaultEpilogueISJ_SK_SK_NS1H_6thread17LinearCombinationISJ_Li1EffLNS1M_9ScaleType4KindE0ELNS_15FloatRoundStyleE2ESJ_EENS1_15EpilogueDefaultEEEEEvvEEEEvNT_6ParamsE --------------------------
	.section	.nv.constant0._ZN7cutlass13device_kernelINS_4gemm6kernel13GemmUniversalIN4cute5tupleIJiiiiEEENS1_10collective13CollectiveMmaINS1_34MainloopSm90TmaGmmaWarpSpecializedILi7ENS5_IJNS4_1CILi1EEENSA_ILi4EEESB_EEENS1_35KernelTmaWarpSpecializedCooperativeEEENS5_IJNSA_ILi256EEESG_NSA_ILi32EEEEEENS_6half_tENS5_IJlSB_lEEESJ_SK_NS4_8TiledMMAINS4_8MMA_AtomIJNS4_4SM904GMMA26MMA_64x256x16_F32F16F16_SSILNSO_5MajorE0ELSQ_0ELNSO_7ScaleInE1ELSR_1EEEEEENS4_6LayoutINS5_IJNSA_ILi2EEESB_SB_EEENS5_IJSB_NSA_ILi0EEESX_EEEEENS5_IJNS4_10UnderscoreES10_S10_EEEEENS4_23SM90_TMA_LOAD_MULTICASTENS4_14ComposedLayoutINS4_7SwizzleILi2ELi4ELi3EEENS4_18smem_ptr_flag_bitsILi16EEENSU_INS5_IJNSA_ILi8EEESH_EEENS5_IJSH_SB_EEEEEEEvNS4_8identityENS4_13SM90_TMA_LOADES1D_vS1E_EENS_8epilogue10collective6detail29Sm90TmaWarpSpecializedAdapterINS1I_15DefaultEpilogueISJ_SK_SK_NS1H_6thread17LinearCombinationISJ_Li1EffLNS1M_9ScaleType4KindE0ELNS_15FloatRoundStyleE2ESJ_EENS1_15EpilogueDefaultEEEEEvvEEEEvNT_6ParamsE,"a",@progbits
	.sectionflags	@""
	.align	4
.nv.constant0._ZN7cutlass13device_kernelINS_4gemm6kernel13GemmUniversalIN4cute5tupleIJiiiiEEENS1_10collective13CollectiveMmaINS1_34MainloopSm90TmaGmmaWarpSpecializedILi7ENS5_IJNS4_1CILi1EEENSA_ILi4EEESB_EEENS1_35KernelTmaWarpSpecializedCooperativeEEENS5_IJNSA_ILi256EEESG_NSA_ILi32EEEEEENS_6half_tENS5_IJlSB_lEEESJ_SK_NS4_8TiledMMAINS4_8MMA_AtomIJNS4_4SM904GMMA26MMA_64x256x16_F32F16F16_SSILNSO_5MajorE0ELSQ_0ELNSO_7ScaleInE1ELSR_1EEEEEENS4_6LayoutINS5_IJNSA_ILi2EEESB_SB_EEENS5_IJSB_NSA_ILi0EEESX_EEEEENS5_IJNS4_10UnderscoreES10_S10_EEEEENS4_23SM90_TMA_LOAD_MULTICASTENS4_14ComposedLayoutINS4_7SwizzleILi2ELi4ELi3EEENS4_18smem_ptr_flag_bitsILi16EEENSU_INS5_IJNSA_ILi8EEESH_EEENS5_IJSH_SB_EEEEEEEvNS4_8identityENS4_13SM90_TMA_LOADES1D_vS1E_EENS_8epilogue10collective6detail29Sm90TmaWarpSpecializedAdapterINS1I_15DefaultEpilogueISJ_SK_SK_NS1H_6thread17LinearCombinationISJ_Li1EffLNS1M_9ScaleType4KindE0ELNS_15FloatRoundStyleE2ESJ_EENS1_15EpilogueDefaultEEEEEvvEEEEvNT_6ParamsE:
	.zero		1664


//--------------------- SYMBOLS --------------------------

	.type		.nv.reservedSmem.offset0,@object
	.size		.nv.reservedSmem.offset0,0x4
	.type		__assertfail,@function
